	.target	sm_90a

	.elftype	@"ET_EXEC"


//--------------------- .note.nv.tkinfo           --------------------------
	.section	.note.nv.tkinfo,"",@"SHT_NOTE"
	.sectionflags	@"SHF_NOTE_NV_TKINFO"
	.tkinfo
        /*0018*/ 	.word	0x00000002
        /*0030*/ 	.string	""
        /*0030*/ 	.string	"ptxas"
        /*0030*/ 	.string	"Cuda compilation tools, release 13.0, V13.0.88"
        /*0030*/ 	.string	"Build cuda_13.0.r13.0/compiler.36424714_0"
        /*0030*/ 	.string	"-arch sm_90a -m 64 "



//--------------------- .note.nv.cuinfo           --------------------------
	.section	.note.nv.cuinfo,"",@"SHT_NOTE"
	.sectionflags	@"SHF_NOTE_NV_CUINFO"
        /*0018*/ 	.short	0x0002
        /*001a*/ 	.short	0x005a
        /*001c*/ 	.short	0x0082
	.zero		2


//--------------------- .nv.info                  --------------------------
	.section	.nv.info,"",@"SHT_CUDA_INFO"
	.align	4


	//----- nvinfo : EIATTR_REGCOUNT
	.align		4
        /*0000*/ 	.byte	0x04, 0x2f
        /*0002*/ 	.short	(.L_15 - .L_14)
	.align		4
.L_14:
        /*0004*/ 	.word	index@(_ZN7cutlass13device_kernelINS_4gemm6kernel13GemmUniversalIN4cute5tupleIJiiiiEEENS1_10collective13CollectiveMmaINS1_34MainloopSm90TmaGmmaWarpSpecializedILi6ENS5_IJNS4_1CILi1EEENSA_ILi2EEESB_EEENS1_35KernelTmaWarpSpecializedCooperativeEEENS5_IJNSA_ILi128EEESG_NSA_ILi64EEEEEENS_6half_tENS5_IJlSB_lEEESJ_NS5_IJSB_llEEENS4_8TiledMMAINS4_8MMA_AtomIJNS4_4SM904GMMA26MMA_64x128x16_F32F16F16_SSILNSP_5MajorE0ELSR_1ELNSP_7ScaleInE1ELSS_1EEEEEENS4_6LayoutINS5_IJSC_SB_SB_EEENS5_IJSB_NSA_ILi0EEESX_EEEEENS5_IJNS4_10UnderscoreES10_S10_EEEEENS4_23SM90_TMA_LOAD_MULTICASTENS4_14ComposedLayoutINS4_7SwizzleILi3ELi4ELi3EEENS4_18smem_ptr_flag_bitsILi16EEENSV_INS5_IJNSA_ILi8EEESH_EEENS5_IJSH_SB_EEEEEEEvNS4_8identityENS4_13SM90_TMA_LOADENS14_IS16_S18_NSV_INS5_IJSH_S19_EEENS5_IJSB_SH_EEEEEEEvS1E_EENS_8epilogue10collective6detail29Sm90TmaWarpSpecializedAdapterINS1M_15DefaultEpilogueISJ_SK_SK_NS1L_6thread17LinearCombinationISJ_Li1EffLNS1Q_9ScaleType4KindE0ELNS_15FloatRoundStyleE2ESJ_EENS1_15EpilogueDefaultEEEEEvvEEEEvNT_6ParamsE)
        /*0008*/ 	.word	0x000000a8


	//----- nvinfo : EIATTR_FRAME_SIZE
	.align		4
.L_15:
        /*000c*/ 	.byte	0x04, 0x11
        /*000e*/ 	.short	(.L_17 - .L_16)
	.align		4
.L_16:
        /*0010*/ 	.word	index@(_ZN7cutlass13device_kernelINS_4gemm6kernel13GemmUniversalIN4cute5tupleIJiiiiEEENS1_10collective13CollectiveMmaINS1_34MainloopSm90TmaGmmaWarpSpecializedILi6ENS5_IJNS4_1CILi1EEENSA_ILi2EEESB_EEENS1_35KernelTmaWarpSpecializedCooperativeEEENS5_IJNSA_ILi128EEESG_NSA_ILi64EEEEEENS_6half_tENS5_IJlSB_lEEESJ_NS5_IJSB_llEEENS4_8TiledMMAINS4_8MMA_AtomIJNS4_4SM904GMMA26MMA_64x128x16_F32F16F16_SSILNSP_5MajorE0ELSR_1ELNSP_7ScaleInE1ELSS_1EEEEEENS4_6LayoutINS5_IJSC_SB_SB_EEENS5_IJSB_NSA_ILi0EEESX_EEEEENS5_IJNS4_10UnderscoreES10_S10_EEEEENS4_23SM90_TMA_LOAD_MULTICASTENS4_14ComposedLayoutINS4_7SwizzleILi3ELi4ELi3EEENS4_18smem_ptr_flag_bitsILi16EEENSV_INS5_IJNSA_ILi8EEESH_EEENS5_IJSH_SB_EEEEEEEvNS4_8identityENS4_13SM90_TMA_LOADENS14_IS16_S18_NSV_INS5_IJSH_S19_EEENS5_IJSB_SH_EEEEEEEvS1E_EENS_8epilogue10collective6detail29Sm90TmaWarpSpecializedAdapterINS1M_15DefaultEpilogueISJ_SK_SK_NS1L_6thread17LinearCombinationISJ_Li1EffLNS1Q_9ScaleType4KindE0ELNS_15FloatRoundStyleE2ESJ_EENS1_15EpilogueDefaultEEEEEvvEEEEvNT_6ParamsE)
        /*0014*/ 	.word	0x00000000


	//----- nvinfo : EIATTR_MIN_STACK_SIZE
	.align		4
.L_17:
        /*0018*/ 	.byte	0x04, 0x12
        /*001a*/ 	.short	(.L_19 - .L_18)
	.align		4
.L_18:
        /*001c*/ 	.word	index@(_ZN7cutlass13device_kernelINS_4gemm6kernel13GemmUniversalIN4cute5tupleIJiiiiEEENS1_10collective13CollectiveMmaINS1_34MainloopSm90TmaGmmaWarpSpecializedILi6ENS5_IJNS4_1CILi1EEENSA_ILi2EEESB_EEENS1_35KernelTmaWarpSpecializedCooperativeEEENS5_IJNSA_ILi128EEESG_NSA_ILi64EEEEEENS_6half_tENS5_IJlSB_lEEESJ_NS5_IJSB_llEEENS4_8TiledMMAINS4_8MMA_AtomIJNS4_4SM904GMMA26MMA_64x128x16_F32F16F16_SSILNSP_5MajorE0ELSR_1ELNSP_7ScaleInE1ELSS_1EEEEEENS4_6LayoutINS5_IJSC_SB_SB_EEENS5_IJSB_NSA_ILi0EEESX_EEEEENS5_IJNS4_10UnderscoreES10_S10_EEEEENS4_23SM90_TMA_LOAD_MULTICASTENS4_14ComposedLayoutINS4_7SwizzleILi3ELi4ELi3EEENS4_18smem_ptr_flag_bitsILi16EEENSV_INS5_IJNSA_ILi8EEESH_EEENS5_IJSH_SB_EEEEEEEvNS4_8identityENS4_13SM90_TMA_LOADENS14_IS16_S18_NSV_INS5_IJSH_S19_EEENS5_IJSB_SH_EEEEEEEvS1E_EENS_8epilogue10collective6detail29Sm90TmaWarpSpecializedAdapterINS1M_15DefaultEpilogueISJ_SK_SK_NS1L_6thread17LinearCombinationISJ_Li1EffLNS1Q_9ScaleType4KindE0ELNS_15FloatRoundStyleE2ESJ_EENS1_15EpilogueDefaultEEEEEvvEEEEvNT_6ParamsE)
        /*0020*/ 	.word	0x00000000
.L_19:


//--------------------- .nv.compat                --------------------------
	.section	.nv.compat,"",@"SHT_CUDA_COMPAT_INFO"
	.align	4
        /*0000*/ 	.byte	0x02, 0x09, 0x01, 0x00, 0x02, 0x02, 0x04, 0x00, 0x02, 0x05, 0x05, 0x00, 0x03, 0x07, 0x01, 0x01
        /*0010*/ 	.byte	0x02, 0x03, 0x01, 0x00, 0x02, 0x06, 0x01, 0x00, 0x04, 0x0b, 0x08, 0x00, 0x00, 0x00, 0x00, 0x00
        /*0020*/ 	.byte	0x00, 0x00, 0x00, 0x00


//--------------------- .nv.info._ZN7cutlass13device_kernelINS_4gemm6kernel13GemmUniversalIN4cute5tupleIJiiiiEEENS1_10collective13CollectiveMmaINS1_34MainloopSm90TmaGmmaWarpSpecializedILi6ENS5_IJNS4_1CILi1EEENSA_ILi2EEESB_EEENS1_35KernelTmaWarpSpecializedCooperativeEEENS5_IJNSA_ILi128EEESG_NSA_ILi64EEEEEENS_6half_tENS5_IJlSB_lEEESJ_NS5_IJSB_llEEENS4_8TiledMMAINS4_8MMA_AtomIJNS4_4SM904GMMA26MMA_64x128x16_F32F16F16_SSILNSP_5MajorE0ELSR_1ELNSP_7ScaleInE1ELSS_1EEEEEENS4_6LayoutINS5_IJSC_SB_SB_EEENS5_IJSB_NSA_ILi0EEESX_EEEEENS5_IJNS4_10UnderscoreES10_S10_EEEEENS4_23SM90_TMA_LOAD_MULTICASTENS4_14ComposedLayoutINS4_7SwizzleILi3ELi4ELi3EEENS4_18smem_ptr_flag_bitsILi16EEENSV_INS5_IJNSA_ILi8EEESH_EEENS5_IJSH_SB_EEEEEEEvNS4_8identityENS4_13SM90_TMA_LOADENS14_IS16_S18_NSV_INS5_IJSH_S19_EEENS5_IJSB_SH_EEEEEEEvS1E_EENS_8epilogue10collective6detail29Sm90TmaWarpSpecializedAdapterINS1M_15DefaultEpilogueISJ_SK_SK_NS1L_6thread17LinearCombinationISJ_Li1EffLNS1Q_9ScaleType4KindE0ELNS_15FloatRoundStyleE2ESJ_EENS1_15EpilogueDefaultEEEEEvvEEEEvNT_6ParamsE --------------------------
	.section	.nv.info._ZN7cutlass13device_kernelINS_4gemm6kernel13GemmUniversalIN4cute5tupleIJiiiiEEENS1_10collective13CollectiveMmaINS1_34MainloopSm90TmaGmmaWarpSpecializedILi6ENS5_IJNS4_1CILi1EEENSA_ILi2EEESB_EEENS1_35KernelTmaWarpSpecializedCooperativeEEENS5_IJNSA_ILi128EEESG_NSA_ILi64EEEEEENS_6half_tENS5_IJlSB_lEEESJ_NS5_IJSB_llEEENS4_8TiledMMAINS4_8MMA_AtomIJNS4_4SM904GMMA26MMA_64x128x16_F32F16F16_SSILNSP_5MajorE0ELSR_1ELNSP_7ScaleInE1ELSS_1EEEEEENS4_6LayoutINS5_IJSC_SB_SB_EEENS5_IJSB_NSA_ILi0EEESX_EEEEENS5_IJNS4_10UnderscoreES10_S10_EEEEENS4_23SM90_TMA_LOAD_MULTICASTENS4_14ComposedLayoutINS4_7SwizzleILi3ELi4ELi3EEENS4_18smem_ptr_flag_bitsILi16EEENSV_INS5_IJNSA_ILi8EEESH_EEENS5_IJSH_SB_EEEEEEEvNS4_8identityENS4_13SM90_TMA_LOADENS14_IS16_S18_NSV_INS5_IJSH_S19_EEENS5_IJSB_SH_EEEEEEEvS1E_EENS_8epilogue10collective6detail29Sm90TmaWarpSpecializedAdapterINS1M_15DefaultEpilogueISJ_SK_SK_NS1L_6thread17LinearCombinationISJ_Li1EffLNS1Q_9ScaleType4KindE0ELNS_15FloatRoundStyleE2ESJ_EENS1_15EpilogueDefaultEEEEEvvEEEEvNT_6ParamsE,"",@"SHT_CUDA_INFO"
	.sectionflags	@""
	.align	4


	//----- nvinfo : EIATTR_CUDA_API_VERSION
	.align		4
        /*0000*/ 	.byte	0x04, 0x37
        /*0002*/ 	.short	(.L_21 - .L_20)
.L_20:
        /*0004*/ 	.word	0x00000082


	//----- nvinfo : EIATTR_KPARAM_INFO
	.align		4
.L_21:
        /*0008*/ 	.byte	0x04, 0x17
        /*000a*/ 	.short	(.L_23 - .L_22)
.L_22:
        /*000c*/ 	.word	0x00000000
        /*0010*/ 	.short	0x0000
        /*0012*/ 	.short	0x0070
        /*0014*/ 	.byte	0x00, 0xf0, 0x01, 0x10


	//----- nvinfo : EIATTR_SPARSE_MMA_MASK
	.align		4
.L_23:
        /*0018*/ 	.byte	0x03, 0x50
        /*001a*/ 	.short	0x0000


	//----- nvinfo : EIATTR_MAXREG_COUNT
	.align		4
        /*001c*/ 	.byte	0x03, 0x1b
        /*001e*/ 	.short	0x00a8


	//----- nvinfo : EIATTR_NUM_BARRIERS
	.align		4
        /*0020*/ 	.byte	0x02, 0x4c
        /*0022*/ 	.byte	0x01
	.zero		1


	//----- nvinfo : EIATTR_EXTERNS
	.align		4
        /*0024*/ 	.byte	0x04, 0x0f
        /*0026*/ 	.short	(.L_25 - .L_24)


	//   ....[0]....
	.align		4
.L_24:
        /*0028*/ 	.word	index@(__assertfail)


	//----- nvinfo : EIATTR_MERCURY_ISA_VERSION
	.align		4
.L_25:
        /*002c*/ 	.byte	0x03, 0x5f
        /*002e*/ 	.short	0x0101


	//----- nvinfo : EIATTR_INT_WARP_WIDE_INSTR_OFFSETS
	.align		4
        /*0030*/ 	.byte	0x04, 0x31
        /*0032*/ 	.short	(.L_27 - .L_26)


	//   ....[0]....
.L_26:
        /*0034*/ 	.word	0x00000470


	//   ....[1]....
        /*0038*/ 	.word	0x00000490


	//   ....[2]....
        /*003c*/ 	.word	0x00000660


	//   ....[3]....
        /*0040*/ 	.word	0x00001ed0


	//----- nvinfo : EIATTR_COOP_GROUP_MASK_REGIDS
	.align		4
.L_27:
        /*0044*/ 	.byte	0x04, 0x29
        /*0046*/ 	.short	(.L_29 - .L_28)


	//   ....[0]....
.L_28:
        /*0048*/ 	.word	0xffffffff


	//   ....[1]....
        /*004c*/ 	.word	0xffffffff


	//   ....[2]....
        /*0050*/ 	.word	0xffffffff


	//   ....[3]....
        /*0054*/ 	.word	0xffffffff


	//   ....[4]....
        /*0058*/ 	.word	0xffffffff


	//   ....[5]....
        /*005c*/ 	.word	0xffffffff


	//----- nvinfo : EIATTR_COOP_GROUP_INSTR_OFFSETS
	.align		4
.L_29:
        /*0060*/ 	.byte	0x04, 0x28
        /*0062*/ 	.short	(.L_31 - .L_30)


	//   ....[0]....
.L_30:
        /*0064*/ 	.word	0x00000060


	//   ....[1]....
        /*0068*/ 	.word	0x00000070


	//   ....[2]....
        /*006c*/ 	.word	0x00000130


	//   ....[3]....
        /*0070*/ 	.word	0x00000310


	//   ....[4]....
        /*0074*/ 	.word	0x000007d0


	//   ....[5]....
        /*0078*/ 	.word	0x00001450


	//----- nvinfo : EIATTR_REG_RECONFIG
	.align		4
.L_31:
        /*007c*/ 	.byte	0x01, 0x54
	.zero		2


	//----- nvinfo : EIATTR_SYSCALL_OFFSETS
	.align		4
        /*0080*/ 	.byte	0x04, 0x46
        /*0082*/ 	.short	(.L_33 - .L_32)


	//   ....[0]....
.L_32:
        /*0084*/ 	.word	0x00001640


	//----- nvinfo : EIATTR_MBARRIER_INSTR_OFFSETS
	.align		4
.L_33:
        /*0088*/ 	.byte	0x04, 0x39
        /*008a*/ 	.short	(.L_35 - .L_34)


	//   ....[0]....
.L_34:
        /*008c*/ 	.word	0x00000230
        /*0090*/ 	.word	0x000000ff
        /*0094*/ 	.word	0x00000000
        /*0098*/ 	.short	0x0100
        /*009a*/ 	.byte	0x08
	.zero		1


	//   ....[1]....
        /*009c*/ 	.word	0x00000240
        /*00a0*/ 	.word	0x000000ff
        /*00a4*/ 	.word	0x00000030
        /*00a8*/ 	.short	0x0100
        /*00aa*/ 	.byte	0x08
	.zero		1


	//   ....[2]....
        /*00ac*/ 	.word	0x00000250
        /*00b0*/ 	.word	0x000000ff
        /*00b4*/ 	.word	0x00000008
        /*00b8*/ 	.short	0x0100
        /*00ba*/ 	.byte	0x08
	.zero		1


	//   ....[3]....
        /*00bc*/ 	.word	0x00000260
        /*00c0*/ 	.word	0x000000ff
        /*00c4*/ 	.word	0x00000038
        /*00c8*/ 	.short	0x0100
        /*00ca*/ 	.byte	0x08
	.zero		1


	//   ....[4]....
        /*00cc*/ 	.word	0x00000270
        /*00d0*/ 	.word	0x000000ff
        /*00d4*/ 	.word	0x00000010
        /*00d8*/ 	.short	0x0100
        /*00da*/ 	.byte	0x08
	.zero		1


	//   ....[5]....
        /*00dc*/ 	.word	0x00000280
        /*00e0*/ 	.word	0x000000ff
        /*00e4*/ 	.word	0x00000040
        /*00e8*/ 	.short	0x0100
        /*00ea*/ 	.byte	0x08
	.zero		1


	//   ....[6]....
        /*00ec*/ 	.word	0x00000290
        /*00f0*/ 	.word	0x000000ff
        /*00f4*/ 	.word	0x00000018
        /*00f8*/ 	.short	0x0100
        /*00fa*/ 	.byte	0x08
	.zero		1


	//   ....[7]....
        /*00fc*/ 	.word	0x000002a0
        /*0100*/ 	.word	0x000000ff
        /*0104*/ 	.word	0x00000048
        /*0108*/ 	.short	0x0100
        /*010a*/ 	.byte	0x08
	.zero		1


	//   ....[8]....
        /*010c*/ 	.word	0x000002b0
        /*0110*/ 	.word	0x000000ff
        /*0114*/ 	.word	0x00000020
        /*0118*/ 	.short	0x0100
        /*011a*/ 	.byte	0x08
	.zero		1


	//   ....[9]....
        /*011c*/ 	.word	0x000002c0
        /*0120*/ 	.word	0x000000ff
        /*0124*/ 	.word	0x00000050
        /*0128*/ 	.short	0x0100
        /*012a*/ 	.byte	0x08
	.zero		1


	//   ....[10]....
        /*012c*/ 	.word	0x000002d0
        /*0130*/ 	.word	0x000000ff
        /*0134*/ 	.word	0x00000028
        /*0138*/ 	.short	0x0100
        /*013a*/ 	.byte	0x08
	.zero		1


	//   ....[11]....
        /*013c*/ 	.word	0x000002e0
        /*0140*/ 	.word	0x000000ff
        /*0144*/ 	.word	0x00000058
        /*0148*/ 	.short	0x0100
        /*014a*/ 	.byte	0x08
	.zero		1


	//   ....[12]....
        /*014c*/ 	.word	0x00000700
        /*0150*/ 	.word	0x000000ff
        /*0154*/ 	.word	0x00000070
        /*0158*/ 	.short	0x0100
        /*015a*/ 	.byte	0x06
	.zero		1


	//   ....[13]....
        /*015c*/ 	.word	0x00000780
        /*0160*/ 	.word	0x000000ff
        /*0164*/ 	.word	0x00000078
        /*0168*/ 	.short	0x0100
        /*016a*/ 	.byte	0x06
	.zero		1


	//   ....[14]....
        /*016c*/ 	.word	0x00001700
        /*0170*/ 	.word	0x00000003
        /*0174*/ 	.word	0x00000000
        /*0178*/ 	.short	0x010a
        /*017a*/ 	.byte	0x3f
	.zero		1


	//   ....[15]....
        /*017c*/ 	.word	0x00001760
        /*0180*/ 	.word	0x00000003
        /*0184*/ 	.word	0x00000000
        /*0188*/ 	.short	0x010a
        /*018a*/ 	.byte	0x3f
	.zero		1


	//   ....[16]....
        /*018c*/ 	.word	0x00001ae0
        /*0190*/ 	.word	0x00000005
        /*0194*/ 	.word	0x00000000
        /*0198*/ 	.short	0x010a
        /*019a*/ 	.byte	0x3f
	.zero		1


	//   ....[17]....
        /*019c*/ 	.word	0x00001b20
        /*01a0*/ 	.word	0x00000005
        /*01a4*/ 	.word	0x00000000
        /*01a8*/ 	.short	0x010a
        /*01aa*/ 	.byte	0x3f
	.zero		1


	//   ....[18]....
        /*01ac*/ 	.word	0x00001d80
        /*01b0*/ 	.word	0x00000004
        /*01b4*/ 	.word	0x00000000
        /*01b8*/ 	.short	0x0101
        /*01ba*/ 	.byte	0x3f
	.zero		1


	//   ....[19]....
        /*01bc*/ 	.word	0x00001f70
        /*01c0*/ 	.word	0x00000000
        /*01c4*/ 	.word	0x00000000
        /*01c8*/ 	.short	0x0101
        /*01ca*/ 	.byte	0x3f
	.zero		1


	//   ....[20]....
        /*01cc*/ 	.word	0x00007050
        /*01d0*/ 	.word	0x00000017
        /*01d4*/ 	.word	0x00000030
        /*01d8*/ 	.short	0x010a
        /*01da*/ 	.byte	0x3f
	.zero		1


	//   ....[21]....
        /*01dc*/ 	.word	0x00007440
        /*01e0*/ 	.word	0x00000006
        /*01e4*/ 	.word	0x00000078
        /*01e8*/ 	.short	0x0101
        /*01ea*/ 	.byte	0x3f
	.zero		1


	//   ....[22]....
        /*01ec*/ 	.word	0x00007b80
        /*01f0*/ 	.word	0x00000007
        /*01f4*/ 	.word	0x00000000
        /*01f8*/ 	.short	0x010a
        /*01fa*/ 	.byte	0x3f
	.zero		1


	//   ....[23]....
        /*01fc*/ 	.word	0x00007c00
        /*0200*/ 	.word	0x00000006
        /*0204*/ 	.word	0x00000000
        /*0208*/ 	.short	0x010a
        /*020a*/ 	.byte	0x3f
	.zero		1


	//   ....[24]....
        /*020c*/ 	.word	0x00007c90
        /*0210*/ 	.word	0x00000007
        /*0214*/ 	.word	0x00000000
        /*0218*/ 	.short	0x010a
        /*021a*/ 	.byte	0x3f
	.zero		1


	//   ....[25]....
        /*021c*/ 	.word	0x00007d20
        /*0220*/ 	.word	0x00000006
        /*0224*/ 	.word	0x00000000
        /*0228*/ 	.short	0x010a
        /*022a*/ 	.byte	0x3f
	.zero		1


	//   ....[26]....
        /*022c*/ 	.word	0x00007db0
        /*0230*/ 	.word	0x00000007
        /*0234*/ 	.word	0x00000000
        /*0238*/ 	.short	0x010a
        /*023a*/ 	.byte	0x3f
	.zero		1


	//   ....[27]....
        /*023c*/ 	.word	0x00007e40
        /*0240*/ 	.word	0x00000005
        /*0244*/ 	.word	0x00000000
        /*0248*/ 	.short	0x010a
        /*024a*/ 	.byte	0x3f
	.zero		1


	//   ....[28]....
        /*024c*/ 	.word	0x00007ea0
        /*0250*/ 	.word	0x00000003
        /*0254*/ 	.word	0x00000000
        /*0258*/ 	.short	0x010a
        /*025a*/ 	.byte	0x3f
	.zero		1


	//   ....[29]....
        /*025c*/ 	.word	0x00007ef0
        /*0260*/ 	.word	0x00000005
        /*0264*/ 	.word	0x00000000
        /*0268*/ 	.short	0x010a
        /*026a*/ 	.byte	0x3f
	.zero		1


	//   ....[30]....
        /*026c*/ 	.word	0x00007fc0
        /*0270*/ 	.word	0x00000017
        /*0274*/ 	.word	0x00000030
        /*0278*/ 	.short	0x010a
        /*027a*/ 	.byte	0x3f
	.zero		1


	//   ....[31]....
        /*027c*/ 	.word	0x00008090
        /*0280*/ 	.word	0x00000007
        /*0284*/ 	.word	0x00000000
        /*0288*/ 	.short	0x010a
        /*028a*/ 	.byte	0x3f
	.zero		1


	//   ....[32]....
        /*028c*/ 	.word	0x000080e0
        /*0290*/ 	.word	0x00000006
        /*0294*/ 	.word	0x00000000
        /*0298*/ 	.short	0x010a
        /*029a*/ 	.byte	0x3f
	.zero		1


	//   ....[33]....
        /*029c*/ 	.word	0x00008130
        /*02a0*/ 	.word	0x00000007
        /*02a4*/ 	.word	0x00000000
        /*02a8*/ 	.short	0x010a
        /*02aa*/ 	.byte	0x3f
	.zero		1


	//   ....[34]....
        /*02ac*/ 	.word	0x00008180
        /*02b0*/ 	.word	0x00000006
        /*02b4*/ 	.word	0x00000000
        /*02b8*/ 	.short	0x010a
        /*02ba*/ 	.byte	0x3f
	.zero		1


	//   ....[35]....
        /*02bc*/ 	.word	0x000081d0
        /*02c0*/ 	.word	0x00000007
        /*02c4*/ 	.word	0x00000000
        /*02c8*/ 	.short	0x010a
        /*02ca*/ 	.byte	0x3f
	.zero		1


	//----- nvinfo : EIATTR_NUM_MBARRIERS
	.align		4
.L_35:
        /*02cc*/ 	.byte	0x03, 0x38
        /*02ce*/ 	.short	0x000e


	//----- nvinfo : EIATTR_EXIT_INSTR_OFFSETS
	.align		4
        /*02d0*/ 	.byte	0x04, 0x1c
        /*02d2*/ 	.short	(.L_37 - .L_36)


	//   ....[0]....
.L_36:
        /*02d4*/ 	.word	0x000009a0


	//   ....[1]....
        /*02d8*/ 	.word	0x000011b0


	//   ....[2]....
        /*02dc*/ 	.word	0x000067c0


	//   ....[3]....
        /*02e0*/ 	.word	0x00006d20


	//   ....[4]....
        /*02e4*/ 	.word	0x00007e90


	//----- nvinfo : EIATTR_MAX_THREADS
	.align		4
.L_37:
        /*02e8*/ 	.byte	0x04, 0x05
        /*02ea*/ 	.short	(.L_39 - .L_38)
.L_38:
        /*02ec*/ 	.word	0x00000180
        /*02f0*/ 	.word	0x00000001
        /*02f4*/ 	.word	0x00000001


	//----- nvinfo : EIATTR_CRS_STACK_SIZE
	.align		4
.L_39:
        /*02f8*/ 	.byte	0x04, 0x1e
        /*02fa*/ 	.short	(.L_41 - .L_40)
.L_40:
        /*02fc*/ 	.word	0x00000000


	//----- nvinfo : EIATTR_CBANK_PARAM_SIZE
	.align		4
.L_41:
        /*0300*/ 	.byte	0x03, 0x19
        /*0302*/ 	.short	0x0470


	//----- nvinfo : EIATTR_PARAM_CBANK
	.align		4
        /*0304*/ 	.byte	0x04, 0x0a
        /*0306*/ 	.short	(.L_43 - .L_42)
	.align		4
.L_42:
        /*0308*/ 	.word	index@(.nv.constant0._ZN7cutlass13device_kernelINS_4gemm6kernel13GemmUniversalIN4cute5tupleIJiiiiEEENS1_10collective13CollectiveMmaINS1_34MainloopSm90TmaGmmaWarpSpecializedILi6ENS5_IJNS4_1CILi1EEENSA_ILi2EEESB_EEENS1_35KernelTmaWarpSpecializedCooperativeEEENS5_IJNSA_ILi128EEESG_NSA_ILi64EEEEEENS_6half_tENS5_IJlSB_lEEESJ_NS5_IJSB_llEEENS4_8TiledMMAINS4_8MMA_AtomIJNS4_4SM904GMMA26MMA_64x128x16_F32F16F16_SSILNSP_5MajorE0ELSR_1ELNSP_7ScaleInE1ELSS_1EEEEEENS4_6LayoutINS5_IJSC_SB_SB_EEENS5_IJSB_NSA_ILi0EEESX_EEEEENS5_IJNS4_10UnderscoreES10_S10_EEEEENS4_23SM90_TMA_LOAD_MULTICASTENS4_14ComposedLayoutINS4_7SwizzleILi3ELi4ELi3EEENS4_18smem_ptr_flag_bitsILi16EEENSV_INS5_IJNSA_ILi8EEESH_EEENS5_IJSH_SB_EEEEEEEvNS4_8identityENS4_13SM90_TMA_LOADENS14_IS16_S18_NSV_INS5_IJSH_S19_EEENS5_IJSB_SH_EEEEEEEvS1E_EENS_8epilogue10collective6detail29Sm90TmaWarpSpecializedAdapterINS1M_15DefaultEpilogueISJ_SK_SK_NS1L_6thread17LinearCombinationISJ_Li1EffLNS1Q_9ScaleType4KindE0ELNS_15FloatRoundStyleE2ESJ_EENS1_15EpilogueDefaultEEEEEvvEEEEvNT_6ParamsE)
        /*030c*/ 	.short	0x0210
        /*030e*/ 	.short	0x0470


	//----- nvinfo : EIATTR_SW_WAR
	.align		4
.L_43:
        /*0310*/ 	.byte	0x04, 0x36
        /*0312*/ 	.short	(.L_45 - .L_44)
.L_44:
        /*0314*/ 	.word	0x00000008
.L_45:


//--------------------- .nv.callgraph             --------------------------
	.section	.nv.callgraph,"",@"SHT_CUDA_CALLGRAPH"
	.align	4
	.sectionentsize	8
	.align		4
        /*0000*/ 	.word	0x00000000
	.align		4
        /*0004*/ 	.word	0xffffffff
	.align		4
        /*0008*/ 	.word	index@(_ZN7cutlass13device_kernelINS_4gemm6kernel13GemmUniversalIN4cute5tupleIJiiiiEEENS1_10collective13CollectiveMmaINS1_34MainloopSm90TmaGmmaWarpSpecializedILi6ENS5_IJNS4_1CILi1EEENSA_ILi2EEESB_EEENS1_35KernelTmaWarpSpecializedCooperativeEEENS5_IJNSA_ILi128EEESG_NSA_ILi64EEEEEENS_6half_tENS5_IJlSB_lEEESJ_NS5_IJSB_llEEENS4_8TiledMMAINS4_8MMA_AtomIJNS4_4SM904GMMA26MMA_64x128x16_F32F16F16_SSILNSP_5MajorE0ELSR_1ELNSP_7ScaleInE1ELSS_1EEEEEENS4_6LayoutINS5_IJSC_SB_SB_EEENS5_IJSB_NSA_ILi0EEESX_EEEEENS5_IJNS4_10UnderscoreES10_S10_EEEEENS4_23SM90_TMA_LOAD_MULTICASTENS4_14ComposedLayoutINS4_7SwizzleILi3ELi4ELi3EEENS4_18smem_ptr_flag_bitsILi16EEENSV_INS5_IJNSA_ILi8EEESH_EEENS5_IJSH_SB_EEEEEEEvNS4_8identityENS4_13SM90_TMA_LOADENS14_IS16_S18_NSV_INS5_IJSH_S19_EEENS5_IJSB_SH_EEEEEEEvS1E_EENS_8epilogue10collective6detail29Sm90TmaWarpSpecializedAdapterINS1M_15DefaultEpilogueISJ_SK_SK_NS1L_6thread17LinearCombinationISJ_Li1EffLNS1Q_9ScaleType4KindE0ELNS_15FloatRoundStyleE2ESJ_EENS1_15EpilogueDefaultEEEEEvvEEEEvNT_6ParamsE)
	.align		4
        /*000c*/ 	.word	index@(__assertfail)
	.align		4
        /*0010*/ 	.word	0x00000000
	.align		4
        /*0014*/ 	.word	0xfffffffe
	.align		4
        /*0018*/ 	.word	0x00000000
	.align		4
        /*001c*/ 	.word	0xfffffffd
	.align		4
        /*0020*/ 	.word	0x00000000
	.align		4
        /*0024*/ 	.word	0xfffffffc


//--------------------- .nv.constant4             --------------------------
	.section	.nv.constant4,"a",@progbits
	.align	8
	.align		8
.nv.constant4:
        /*0000*/ 	.dword	__assertfail
	.align		8
        /*0008*/ 	.dword	__unnamed_1
	.align		8
        /*0010*/ 	.dword	_ZN40_INTERNAL_80b6f8aa_4_k_cu_c63214cc_373224cuda3std3__45__cpo5beginE
	.align		8
        /*0018*/ 	.dword	_ZN40_INTERNAL_80b6f8aa_4_k_cu_c63214cc_373224cuda3std3__45__cpo3endE
	.align		8
        /*0020*/ 	.dword	_ZN40_INTERNAL_80b6f8aa_4_k_cu_c63214cc_373224cuda3std3__45__cpo6cbeginE
	.align		8
        /*0028*/ 	.dword	_ZN40_INTERNAL_80b6f8aa_4_k_cu_c63214cc_373224cuda3std3__45__cpo4cendE
	.align		8
        /*0030*/ 	.dword	_ZN40_INTERNAL_80b6f8aa_4_k_cu_c63214cc_373224cuda3std3__442_GLOBAL__N__80b6f8aa_4_k_cu_c63214cc_373226ignoreE
	.align		8
        /*0038*/ 	.dword	_ZN40_INTERNAL_80b6f8aa_4_k_cu_c63214cc_373224cuda3std3__419piecewise_constructE
	.align		8
        /*0040*/ 	.dword	_ZN40_INTERNAL_80b6f8aa_4_k_cu_c63214cc_373224cuda3std3__48in_placeE
	.align		8
        /*0048*/ 	.dword	_ZN40_INTERNAL_80b6f8aa_4_k_cu_c63214cc_373224cuda3std6ranges3__45__cpo4swapE
	.align		8
        /*0050*/ 	.dword	_ZN40_INTERNAL_80b6f8aa_4_k_cu_c63214cc_373224cuda3std6ranges3__45__cpo9iter_moveE
	.align		8
        /*0058*/ 	.dword	_ZN40_INTERNAL_80b6f8aa_4_k_cu_c63214cc_373224cute7productE
	.align		8
        /*0060*/ 	.dword	_ZN40_INTERNAL_80b6f8aa_4_k_cu_c63214cc_373224cute1_E
	.align		8
        /*0068*/ 	.dword	$str$22
	.align		8
        /*0070*/ 	.dword	$str$23


//--------------------- .text._ZN7cutlass13device_kernelINS_4gemm6kernel13GemmUniversalIN4cute5tupleIJiiiiEEENS1_10collective13CollectiveMmaINS1_34MainloopSm90TmaGmmaWarpSpecializedILi6ENS5_IJNS4_1CILi1EEENSA_ILi2EEESB_EEENS1_35KernelTmaWarpSpecializedCooperativeEEENS5_IJNSA_ILi128EEESG_NSA_ILi64EEEEEENS_6half_tENS5_IJlSB_lEEESJ_NS5_IJSB_llEEENS4_8TiledMMAINS4_8MMA_AtomIJNS4_4SM904GMMA26MMA_64x128x16_F32F16F16_SSILNSP_5MajorE0ELSR_1ELNSP_7ScaleInE1ELSS_1EEEEEENS4_6LayoutINS5_IJSC_SB_SB_EEENS5_IJSB_NSA_ILi0EEESX_EEEEENS5_IJNS4_10UnderscoreES10_S10_EEEEENS4_23SM90_TMA_LOAD_MULTICASTENS4_14ComposedLayoutINS4_7SwizzleILi3ELi4ELi3EEENS4_18smem_ptr_flag_bitsILi16EEENSV_INS5_IJNSA_ILi8EEESH_EEENS5_IJSH_SB_EEEEEEEvNS4_8identityENS4_13SM90_TMA_LOADENS14_IS16_S18_NSV_INS5_IJSH_S19_EEENS5_IJSB_SH_EEEEEEEvS1E_EENS_8epilogue10collective6detail29Sm90TmaWarpSpecializedAdapterINS1M_15DefaultEpilogueISJ_SK_SK_NS1L_6thread17LinearCombinationISJ_Li1EffLNS1Q_9ScaleType4KindE0ELNS_15FloatRoundStyleE2ESJ_EENS1_15EpilogueDefaultEEEEEvvEEEEvNT_6ParamsE --------------------------
	.section	.text._ZN7cutlass13device_kernelINS_4gemm6kernel13GemmUniversalIN4cute5tupleIJiiiiEEENS1_10collective13CollectiveMmaINS1_34MainloopSm90TmaGmmaWarpSpecializedILi6ENS5_IJNS4_1CILi1EEENSA_ILi2EEESB_EEENS1_35KernelTmaWarpSpecializedCooperativeEEENS5_IJNSA_ILi128EEESG_NSA_ILi64EEEEEENS_6half_tENS5_IJlSB_lEEESJ_NS5_IJSB_llEEENS4_8TiledMMAINS4_8MMA_AtomIJNS4_4SM904GMMA26MMA_64x128x16_F32F16F16_SSILNSP_5MajorE0ELSR_1ELNSP_7ScaleInE1ELSS_1EEEEEENS4_6LayoutINS5_IJSC_SB_SB_EEENS5_IJSB_NSA_ILi0EEESX_EEEEENS5_IJNS4_10UnderscoreES10_S10_EEEEENS4_23SM90_TMA_LOAD_MULTICASTENS4_14ComposedLayoutINS4_7SwizzleILi3ELi4ELi3EEENS4_18smem_ptr_flag_bitsILi16EEENSV_INS5_IJNSA_ILi8EEESH_EEENS5_IJSH_SB_EEEEEEEvNS4_8identityENS4_13SM90_TMA_LOADENS14_IS16_S18_NSV_INS5_IJSH_S19_EEENS5_IJSB_SH_EEEEEEEvS1E_EENS_8epilogue10collective6detail29Sm90TmaWarpSpecializedAdapterINS1M_15DefaultEpilogueISJ_SK_SK_NS1L_6thread17LinearCombinationISJ_Li1EffLNS1Q_9ScaleType4KindE0ELNS_15FloatRoundStyleE2ESJ_EENS1_15EpilogueDefaultEEEEEvvEEEEvNT_6ParamsE,"ax",@progbits
	.align	128
.text._ZN7cutlass13device_kernelINS_4gemm6kernel13GemmUniversalIN4cute5tupleIJiiiiEEENS1_10collective13CollectiveMmaINS1_34MainloopSm90TmaGmmaWarpSpecializedILi6ENS5_IJNS4_1CILi1EEENSA_ILi2EEESB_EEENS1_35KernelTmaWarpSpecializedCooperativeEEENS5_IJNSA_ILi128EEESG_NSA_ILi64EEEEEENS_6half_tENS5_IJlSB_lEEESJ_NS5_IJSB_llEEENS4_8TiledMMAINS4_8MMA_AtomIJNS4_4SM904GMMA26MMA_64x128x16_F32F16F16_SSILNSP_5MajorE0ELSR_1ELNSP_7ScaleInE1ELSS_1EEEEEENS4_6LayoutINS5_IJSC_SB_SB_EEENS5_IJSB_NSA_ILi0EEESX_EEEEENS5_IJNS4_10UnderscoreES10_S10_EEEEENS4_23SM90_TMA_LOAD_MULTICASTENS4_14ComposedLayoutINS4_7SwizzleILi3ELi4ELi3EEENS4_18smem_ptr_flag_bitsILi16EEENSV_INS5_IJNSA_ILi8EEESH_EEENS5_IJSH_SB_EEEEEEEvNS4_8identityENS4_13SM90_TMA_LOADENS14_IS16_S18_NSV_INS5_IJSH_S19_EEENS5_IJSB_SH_EEEEEEEvS1E_EENS_8epilogue10collective6detail29Sm90TmaWarpSpecializedAdapterINS1M_15DefaultEpilogueISJ_SK_SK_NS1L_6thread17LinearCombinationISJ_Li1EffLNS1Q_9ScaleType4KindE0ELNS_15FloatRoundStyleE2ESJ_EENS1_15EpilogueDefaultEEEEEvvEEEEvNT_6ParamsE:
        .type           _ZN7cutlass13device_kernelINS_4gemm6kernel13GemmUniversalIN4cute5tupleIJiiiiEEENS1_10collective13CollectiveMmaINS1_34MainloopSm90TmaGmmaWarpSpecializedILi6ENS5_IJNS4_1CILi1EEENSA_ILi2EEESB_EEENS1_35KernelTmaWarpSpecializedCooperativeEEENS5_IJNSA_ILi128EEESG_NSA_ILi64EEEEEENS_6half_tENS5_IJlSB_lEEESJ_NS5_IJSB_llEEENS4_8TiledMMAINS4_8MMA_AtomIJNS4_4SM904GMMA26MMA_64x128x16_F32F16F16_SSILNSP_5MajorE0ELSR_1ELNSP_7ScaleInE1ELSS_1EEEEEENS4_6LayoutINS5_IJSC_SB_SB_EEENS5_IJSB_NSA_ILi0EEESX_EEEEENS5_IJNS4_10UnderscoreES10_S10_EEEEENS4_23SM90_TMA_LOAD_MULTICASTENS4_14ComposedLayoutINS4_7SwizzleILi3ELi4ELi3EEENS4_18smem_ptr_flag_bitsILi16EEENSV_INS5_IJNSA_ILi8EEESH_EEENS5_IJSH_SB_EEEEEEEvNS4_8identityENS4_13SM90_TMA_LOADENS14_IS16_S18_NSV_INS5_IJSH_S19_EEENS5_IJSB_SH_EEEEEEEvS1E_EENS_8epilogue10collective6detail29Sm90TmaWarpSpecializedAdapterINS1M_15DefaultEpilogueISJ_SK_SK_NS1L_6thread17LinearCombinationISJ_Li1EffLNS1Q_9ScaleType4KindE0ELNS_15FloatRoundStyleE2ESJ_EENS1_15EpilogueDefaultEEEEEvvEEEEvNT_6ParamsE,@function
        .size           _ZN7cutlass13device_kernelINS_4gemm6kernel13GemmUniversalIN4cute5tupleIJiiiiEEENS1_10collective13CollectiveMmaINS1_34MainloopSm90TmaGmmaWarpSpecializedILi6ENS5_IJNS4_1CILi1EEENSA_ILi2EEESB_EEENS1_35KernelTmaWarpSpecializedCooperativeEEENS5_IJNSA_ILi128EEESG_NSA_ILi64EEEEEENS_6half_tENS5_IJlSB_lEEESJ_NS5_IJSB_llEEENS4_8TiledMMAINS4_8MMA_AtomIJNS4_4SM904GMMA26MMA_64x128x16_F32F16F16_SSILNSP_5MajorE0ELSR_1ELNSP_7ScaleInE1ELSS_1EEEEEENS4_6LayoutINS5_IJSC_SB_SB_EEENS5_IJSB_NSA_ILi0EEESX_EEEEENS5_IJNS4_10UnderscoreES10_S10_EEEEENS4_23SM90_TMA_LOAD_MULTICASTENS4_14ComposedLayoutINS4_7SwizzleILi3ELi4ELi3EEENS4_18smem_ptr_flag_bitsILi16EEENSV_INS5_IJNSA_ILi8EEESH_EEENS5_IJSH_SB_EEEEEEEvNS4_8identityENS4_13SM90_TMA_LOADENS14_IS16_S18_NSV_INS5_IJSH_S19_EEENS5_IJSB_SH_EEEEEEEvS1E_EENS_8epilogue10collective6detail29Sm90TmaWarpSpecializedAdapterINS1M_15DefaultEpilogueISJ_SK_SK_NS1L_6thread17LinearCombinationISJ_Li1EffLNS1Q_9ScaleType4KindE0ELNS_15FloatRoundStyleE2ESJ_EENS1_15EpilogueDefaultEEEEEvvEEEEvNT_6ParamsE,(.L_x_201 - _ZN7cutlass13device_kernelINS_4gemm6kernel13GemmUniversalIN4cute5tupleIJiiiiEEENS1_10collective13CollectiveMmaINS1_34MainloopSm90TmaGmmaWarpSpecializedILi6ENS5_IJNS4_1CILi1EEENSA_ILi2EEESB_EEENS1_35KernelTmaWarpSpecializedCooperativeEEENS5_IJNSA_ILi128EEESG_NSA_ILi64EEEEEENS_6half_tENS5_IJlSB_lEEESJ_NS5_IJSB_llEEENS4_8TiledMMAINS4_8MMA_AtomIJNS4_4SM904GMMA26MMA_64x128x16_F32F16F16_SSILNSP_5MajorE0ELSR_1ELNSP_7ScaleInE1ELSS_1EEEEEENS4_6LayoutINS5_IJSC_SB_SB_EEENS5_IJSB_NSA_ILi0EEESX_EEEEENS5_IJNS4_10UnderscoreES10_S10_EEEEENS4_23SM90_TMA_LOAD_MULTICASTENS4_14ComposedLayoutINS4_7SwizzleILi3ELi4ELi3EEENS4_18smem_ptr_flag_bitsILi16EEENSV_INS5_IJNSA_ILi8EEESH_EEENS5_IJSH_SB_EEEEEEEvNS4_8identityENS4_13SM90_TMA_LOADENS14_IS16_S18_NSV_INS5_IJSH_S19_EEENS5_IJSB_SH_EEEEEEEvS1E_EENS_8epilogue10collective6detail29Sm90TmaWarpSpecializedAdapterINS1M_15DefaultEpilogueISJ_SK_SK_NS1L_6thread17LinearCombinationISJ_Li1EffLNS1Q_9ScaleType4KindE0ELNS_15FloatRoundStyleE2ESJ_EENS1_15EpilogueDefaultEEEEEvvEEEEvNT_6ParamsE)
        .other          _ZN7cutlass13device_kernelINS_4gemm6kernel13GemmUniversalIN4cute5tupleIJiiiiEEENS1_10collective13CollectiveMmaINS1_34MainloopSm90TmaGmmaWarpSpecializedILi6ENS5_IJNS4_1CILi1EEENSA_ILi2EEESB_EEENS1_35KernelTmaWarpSpecializedCooperativeEEENS5_IJNSA_ILi128EEESG_NSA_ILi64EEEEEENS_6half_tENS5_IJlSB_lEEESJ_NS5_IJSB_llEEENS4_8TiledMMAINS4_8MMA_AtomIJNS4_4SM904GMMA26MMA_64x128x16_F32F16F16_SSILNSP_5MajorE0ELSR_1ELNSP_7ScaleInE1ELSS_1EEEEEENS4_6LayoutINS5_IJSC_SB_SB_EEENS5_IJSB_NSA_ILi0EEESX_EEEEENS5_IJNS4_10UnderscoreES10_S10_EEEEENS4_23SM90_TMA_LOAD_MULTICASTENS4_14ComposedLayoutINS4_7SwizzleILi3ELi4ELi3EEENS4_18smem_ptr_flag_bitsILi16EEENSV_INS5_IJNSA_ILi8EEESH_EEENS5_IJSH_SB_EEEEEEEvNS4_8identityENS4_13SM90_TMA_LOADENS14_IS16_S18_NSV_INS5_IJSH_S19_EEENS5_IJSB_SH_EEEEEEEvS1E_EENS_8epilogue10collective6detail29Sm90TmaWarpSpecializedAdapterINS1M_15DefaultEpilogueISJ_SK_SK_NS1L_6thread17LinearCombinationISJ_Li1EffLNS1Q_9ScaleType4KindE0ELNS_15FloatRoundStyleE2ESJ_EENS1_15EpilogueDefaultEEEEEvvEEEEvNT_6ParamsE,@"STO_CUDA_ENTRY STV_DEFAULT"
_ZN7cutlass13device_kernelINS_4gemm6kernel13GemmUniversalIN4cute5tupleIJiiiiEEENS1_10collective13CollectiveMmaINS1_34MainloopSm90TmaGmmaWarpSpecializedILi6ENS5_IJNS4_1CILi1EEENSA_ILi2EEESB_EEENS1_35KernelTmaWarpSpecializedCooperativeEEENS5_IJNSA_ILi128EEESG_NSA_ILi64EEEEEENS_6half_tENS5_IJlSB_lEEESJ_NS5_IJSB_llEEENS4_8TiledMMAINS4_8MMA_AtomIJNS4_4SM904GMMA26MMA_64x128x16_F32F16F16_SSILNSP_5MajorE0ELSR_1ELNSP_7ScaleInE1ELSS_1EEEEEENS4_6LayoutINS5_IJSC_SB_SB_EEENS5_IJSB_NSA_ILi0EEESX_EEEEENS5_IJNS4_10UnderscoreES10_S10_EEEEENS4_23SM90_TMA_LOAD_MULTICASTENS4_14ComposedLayoutINS4_7SwizzleILi3ELi4ELi3EEENS4_18smem_ptr_flag_bitsILi16EEENSV_INS5_IJNSA_ILi8EEESH_EEENS5_IJSH_SB_EEEEEEEvNS4_8identityENS4_13SM90_TMA_LOADENS14_IS16_S18_NSV_INS5_IJSH_S19_EEENS5_IJSB_SH_EEEEEEEvS1E_EENS_8epilogue10collective6detail29Sm90TmaWarpSpecializedAdapterINS1M_15DefaultEpilogueISJ_SK_SK_NS1L_6thread17LinearCombinationISJ_Li1EffLNS1Q_9ScaleType4KindE0ELNS_15FloatRoundStyleE2ESJ_EENS1_15EpilogueDefaultEEEEEvvEEEEvNT_6ParamsE:
[----:B------:R-:W0:Y:S01]  /*0000*/  LDC R1, c[0x0][0x28] ;  /* 0x00000a00ff017b82 */ /* 0x000e220000000800 */
[----:B------:R-:W1:Y:S01]  /*0010*/  S2R R94, SR_TID.X ;  /* 0x00000000005e7919 */ /* 0x000e620000002100 */
[----:B------:R-:W-:Y:S01]  /*0020*/  ELECT P0, URZ, PT ;  /* 0x00000000003f782f */ /* 0x000fe20003800000 */
[----:B------:R-:W-:Y:S01]  /*0030*/  BSSY B0, `(.L_x_0) ;  /* 0x000000f000007945 */ /* 0x000fe20003800000 */
[--C-:B-1----:R-:W-:Y:S02]  /*0040*/  SHF.R.U32.HI R0, RZ, 0x5, R94.reuse ;  /* 0x00000005ff007819 */ /* 0x102fe4000001165e */
[----:B------:R-:W-:-:S03]  /*0050*/  SHF.R.U32.HI R6, RZ, 0x7, R94 ;  /* 0x00000007ff067819 */ /* 0x000fc6000001165e */
[----:B------:R-:W1:Y:S04]  /*0060*/  SHFL.IDX PT, R3, R0, RZ, 0x1f ;  /* 0x00001fff00037589 */ /* 0x000e6800000e0000 */
[----:B------:R2:W3:Y:S01]  /*0070*/  SHFL.IDX PT, R2, R6, RZ, 0x1f ;  /* 0x00001fff06027589 */ /* 0x0004e200000e0000 */
[----:B-1----:R-:W-:-:S13]  /*0080*/  ISETP.NE.OR P0, PT, R3, RZ, !P0 ;  /* 0x000000ff0300720c */ /* 0x002fda0004705670 */
[----:B0-23--:R-:W-:Y:S05]  /*0090*/  @P0 BRA `(.L_x_1) ;  /* 0x0000000000200947 */ /* 0x00dfea0003800000 */
[----:B------:R-:W-:Y:S02]  /*00a0*/  ULDC.64 UR4, c[0x0][0x198] ;  /* 0x0000660000047ab9 */ /* 0x000fe40000000a00 */
[----:B------:R-:W-:Y:S02]  /*00b0*/  UIADD3 UR6, UP0, UR4, 0xf0, URZ ;  /* 0x000000f004067890 */ /* 0x000fe4000ff1e03f */
[----:B------:R-:W-:Y:S02]  /*00c0*/  UIADD3 UR4, UP1, UR4, 0x1f0, URZ ;  /* 0x000001f004047890 */ /* 0x000fe4000ff3e03f */
[----:B------:R-:W-:Y:S02]  /*00d0*/  UIADD3.X UR7, URZ, UR5, URZ, UP0, !UPT ;  /* 0x000000053f077290 */ /* 0x000fe400087fe43f */
[----:B------:R-:W-:-:S07]  /*00e0*/  UIADD3.X UR5, URZ, UR5, URZ, UP1, !UPT ;  /* 0x000000053f057290 */ /* 0x000fce0008ffe43f */
[----:B------:R0:W-:Y:S02]  /*00f0*/  UTMACCTL.PF [UR6] ;  /* 0x00000000060079b9 */ /* 0x0001e40008040000 */
[----:B------:R0:W-:Y:S02]  /*0100*/  UTMACCTL.PF [UR4] ;  /* 0x00000000040079b9 */ /* 0x0001e40008040000 */
[----:B0-----:R-:W-:Y:S01]  /*0110*/  NOP ;  /* 0x0000000000007918 */ /* 0x001fe20000000000 */
.L_x_1:
[----:B------:R-:W-:Y:S05]  /*0120*/  BSYNC B0 ;  /* 0x0000000000007941 */ /* 0x000fea0003800000 */
.L_x_0:
[----:B------:R-:W0:Y:S02]  /*0130*/  SHFL.IDX PT, R5, R0, RZ, 0x1f ;  /* 0x00001fff00057589 */ /* 0x000e2400000e0000 */
[----:B0-----:R-:W-:-:S13]  /*0140*/  ISETP.NE.AND P0, PT, R5, RZ, PT ;  /* 0x000000ff0500720c */ /* 0x001fda0003f05270 */
[----:B------:R-:W-:Y:S05]  /*0150*/  @P0 BRA `(.L_x_2) ;  /* 0x0000000000680947 */ /* 0x000fea0003800000 */
[----:B------:R-:W0:Y:S01]  /*0160*/  S2UR UR8, SR_CgaCtaId ;  /* 0x00000000000879c3 */ /* 0x000e220000008800 */
[----:B------:R-:W-:Y:S01]  /*0170*/  UMOV UR4, 0x400 ;  /* 0x0000040000047882 */ /* 0x000fe20000000000 */
[----:B------:R-:W-:Y:S01]  /*0180*/  UMOV UR5, 0x1 ;  /* 0x0000000100057882 */ /* 0x000fe20000000000 */
[----:B------:R-:W-:Y:S01]  /*0190*/  UMOV UR6, 0x4 ;  /* 0x0000000400067882 */ /* 0x000fe20000000000 */
[----:B------:R-:W-:Y:S01]  /*01a0*/  ELECT P0, URZ, PT ;  /* 0x00000000003f782f */ /* 0x000fe20003800000 */
[----:B------:R-:W-:-:S04]  /*01b0*/  UIADD3 UR6, -UR6, 0x100000, URZ ;  /* 0x0010000006067890 */ /* 0x000fc8000fffe13f */
[----:B------:R-:W-:Y:S02]  /*01c0*/  USHF.L.U32 UR7, UR6, 0xb, URZ ;  /* 0x0000000b06077899 */ /* 0x000fe4000800063f */
[----:B------:R-:W-:Y:S02]  /*01d0*/  USHF.L.U32 UR6, UR6, 0x1, URZ ;  /* 0x0000000106067899 */ /* 0x000fe4000800063f */
[----:B0-----:R-:W-:Y:S02]  /*01e0*/  ULEA UR8, UR8, UR4, 0x18 ;  /* 0x0000000408087291 */ /* 0x001fe4000f8ec03f */
[----:B------:R-:W-:-:S04]  /*01f0*/  UIADD3 UR4, -UR5, 0x100000, URZ ;  /* 0x0010000005047890 */ /* 0x000fc8000fffe13f */
[----:B------:R-:W-:Y:S02]  /*0200*/  USHF.L.U32 UR5, UR4, 0xb, URZ ;  /* 0x0000000b04057899 */ /* 0x000fe4000800063f */
[----:B------:R-:W-:Y:S01]  /*0210*/  USHF.L.U32 UR4, UR4, 0x1, URZ ;  /* 0x0000000104047899 */ /* 0x000fe2000800063f */
[----:B------:R-:W0:Y:S11]  /*0220*/  FENCE.VIEW.ASYNC.S ;  /* 0x00000000000073c6 */ /* 0x000e360000000000 */
[----:B0-----:R0:W1:Y:S01]  /*0230*/  SYNCS.EXCH.64 URZ, [UR8], UR4 ;  /* 0x00000004083f75b2 */ /* 0x0010620008000100 */
[----:B------:R0:W2:Y:S01]  /*0240*/  SYNCS.EXCH.64 URZ, [UR8+0x30], UR6 ;  /* 0x00003006083f75b2 */ /* 0x0000a20008000100 */
[----:B------:R0:W3:Y:S01]  /*0250*/  SYNCS.EXCH.64 URZ, [UR8+0x8], UR4 ;  /* 0x00000804083f75b2 */ /* 0x0000e20008000100 */
[----:B------:R0:W4:Y:S01]  /*0260*/  SYNCS.EXCH.64 URZ, [UR8+0x38], UR6 ;  /* 0x00003806083f75b2 */ /* 0x0001220008000100 */
[----:B------:R0:W0:Y:S01]  /*0270*/  SYNCS.EXCH.64 URZ, [UR8+0x10], UR4 ;  /* 0x00001004083f75b2 */ /* 0x0000220008000100 */
[----:B------:R0:W0:Y:S01]  /*0280*/  SYNCS.EXCH.64 URZ, [UR8+0x40], UR6 ;  /* 0x00004006083f75b2 */ /* 0x0000220008000100 */
[----:B------:R0:W0:Y:S01]  /*0290*/  SYNCS.EXCH.64 URZ, [UR8+0x18], UR4 ;  /* 0x00001804083f75b2 */ /* 0x0000220008000100 */
[----:B------:R0:W0:Y:S01]  /*02a0*/  SYNCS.EXCH.64 URZ, [UR8+0x48], UR6 ;  /* 0x00004806083f75b2 */ /* 0x0000220008000100 */
[----:B------:R0:W0:Y:S01]  /*02b0*/  SYNCS.EXCH.64 URZ, [UR8+0x20], UR4 ;  /* 0x00002004083f75b2 */ /* 0x0000220008000100 */
[----:B------:R0:W0:Y:S01]  /*02c0*/  SYNCS.EXCH.64 URZ, [UR8+0x50], UR6 ;  /* 0x00005006083f75b2 */ /* 0x0000220008000100 */
[----:B------:R0:W0:Y:S01]  /*02d0*/  SYNCS.EXCH.64 URZ, [UR8+0x28], UR4 ;  /* 0x00002804083f75b2 */ /* 0x0000220008000100 */
[----:B------:R0:W0:Y:S01]  /*02e0*/  SYNCS.EXCH.64 URZ, [UR8+0x58], UR6 ;  /* 0x00005806083f75b2 */ /* 0x0000220008000100 */
[----:B------:R-:W-:Y:S01]  /*02f0*/  NOP ;  /* 0x0000000000007918 */ /* 0x000fe20000000000 */
.L_x_2:
[----:B------:R-:W-:Y:S01]  /*0300*/  SHF.R.S32.HI R7, RZ, 0x1f, R94 ;  /* 0x0000001fff077819 */ /* 0x000fe2000001145e */
[----:B------:R-:W5:Y:S01]  /*0310*/  SHFL.IDX PT, R0, R0, RZ, 0x1f ;  /* 0x00001fff00007589 */ /* 0x000f6200000e0000 */
[----:B0-----:R-:W0:Y:S01]  /*0320*/  S2UR UR8, SR_CTAID.X ;  /* 0x00000000000879c3 */ /* 0x001e220000002500 */
[----:B------:R-:W-:Y:S02]  /*0330*/  ELECT P0, URZ, PT ;  /* 0x00000000003f782f */ /* 0x000fe40003800000 */
[----:B------:R-:W-:Y:S01]  /*0340*/  LEA.HI R7, R7, R94, RZ, 0x7 ;  /* 0x0000005e07077211 */ /* 0x000fe200078f38ff */
[----:B------:R-:W1:Y:S01]  /*0350*/  S2R R4, SR_CTAID.Y ;  /* 0x0000000000047919 */ /* 0x000e620000002600 */
[----:B------:R-:W-:Y:S01]  /*0360*/  ULDC UR4, c[0x0][0x154] ;  /* 0x0000550000047ab9 */ /* 0x000fe20000000800 */
[----:B------:R-:W-:Y:S01]  /*0370*/  NOP ;  /* 0x0000000000007918 */ /* 0x000fe20000000000 */
[----:B------:R-:W-:Y:S01]  /*0380*/  LOP3.LUT R7, R7, 0xffffff80, RZ, 0xc0, !PT ;  /* 0xffffff8007077812 */ /* 0x000fe200078ec0ff */
[----:B------:R-:W-:Y:S01]  /*0390*/  NOP ;  /* 0x0000000000007918 */ /* 0x000fe20000000000 */
[----:B------:R-:W2:Y:S03]  /*03a0*/  LDC R14, c[0x0][0x140] ;  /* 0x00005000ff0e7b82 */ /* 0x000ea60000000800 */
[----:B------:R-:W-:-:S05]  /*03b0*/  IMAD.IADD R7, R94, 0x1, -R7 ;  /* 0x000000015e077824 */ /* 0x000fca00078e0a07 */
[----:B------:R-:W-:Y:S01]  /*03c0*/  SHF.R.S32.HI R8, RZ, 0x1f, R7 ;  /* 0x0000001fff087819 */ /* 0x000fe20000011407 */
[----:B------:R-:W3:Y:S01]  /*03d0*/  LDC R12, c[0x0][0x144] ;  /* 0x00005100ff0c7b82 */ /* 0x000ee20000000800 */
[----:B------:R-:W-:Y:S02]  /*03e0*/  LOP3.LUT P2, RZ, R7, 0x7, RZ, 0xc0, !PT ;  /* 0x0000000707ff7812 */ /* 0x000fe4000784c0ff */
[----:B------:R-:W-:Y:S02]  /*03f0*/  LEA.HI R8, R8, R7, RZ, 0x3 ;  /* 0x0000000708087211 */ /* 0x000fe400078f18ff */
[----:B-----5:R-:W-:Y:S02]  /*0400*/  ISETP.NE.OR P0, PT, R0, RZ, !P0 ;  /* 0x000000ff0000720c */ /* 0x020fe40004705670 */
[--C-:B------:R-:W-:Y:S02]  /*0410*/  SHF.R.S32.HI R0, RZ, 0x3, R8.reuse ;  /* 0x00000003ff007819 */ /* 0x100fe40000011408 */
[----:B------:R-:W-:-:S02]  /*0420*/  SHF.R.S32.HI R9, RZ, 0x1f, R8 ;  /* 0x0000001fff097819 */ /* 0x000fc40000011408 */
[----:B------:R-:W-:Y:S02]  /*0430*/  SHF.R.S32.HI R8, RZ, 0x1f, R5 ;  /* 0x0000001fff087819 */ /* 0x000fe40000011405 */
[----:B------:R-:W-:Y:S02]  /*0440*/  LEA.HI R9, R9, R0, RZ, 0x2 ;  /* 0x0000000009097211 */ /* 0x000fe400078f10ff */
[----:B------:R-:W-:Y:S02]  /*0450*/  LEA.HI R8, R8, R5, RZ, 0x2 ;  /* 0x0000000508087211 */ /* 0x000fe400078f10ff */
[----:B-1----:R-:W-:Y:S01]  /*0460*/  I2FP.F32.U32 R11, R4 ;  /* 0x00000004000b7245 */ /* 0x002fe20000201000 */
[----:B------:R-:W-:Y:S01]  /*0470*/  VOTEU.ALL UP0, P0 ;  /* 0x00000000003f7886 */ /* 0x000fe20000000000 */
[----:B------:R-:W-:Y:S01]  /*0480*/  LOP3.LUT R10, R8, 0x3ffffffc, RZ, 0xc0, !PT ;  /* 0x3ffffffc080a7812 */ /* 0x000fe200078ec0ff */
[----:B------:R-:W-:Y:S01]  /*0490*/  VOTEU.ALL UP1, P0 ;  /* 0x00000000003f7886 */ /* 0x000fe20000020000 */
[----:B------:R-:W-:Y:S01]  /*04a0*/  LOP3.LUT R9, R9, 0xfffffffc, RZ, 0xc0, !PT ;  /* 0xfffffffc09097812 */ /* 0x000fe200078ec0ff */
[----:B------:R-:W-:Y:S01]  /*04b0*/  FMUL R13, R11, UR4 ;  /* 0x000000040b0d7c20 */ /* 0x000fe20008400000 */
[----:B------:R-:W1:Y:S01]  /*04c0*/  @!UP0 S2UR UR7, SR_CgaCtaId ;  /* 0x00000000000789c3 */ /* 0x000e620000008800 */
[----:B------:R-:W-:Y:S01]  /*04d0*/  IMAD.IADD R11, R5, 0x1, -R10 ;  /* 0x00000001050b7824 */ /* 0x000fe200078e0a0a */
[----:B0-----:R-:W-:Y:S01]  /*04e0*/  I2FP.F32.U32 R10, UR8 ;  /* 0x00000008000a7c45 */ /* 0x001fe20008201000 */
[----:B------:R-:W-:Y:S01]  /*04f0*/  IMAD.IADD R8, R0, 0x1, -R9 ;  /* 0x0000000100087824 */ /* 0x000fe200078e0a09 */
[----:B------:R-:W-:Y:S01]  /*0500*/  ULDC UR4, c[0x0][0x150] ;  /* 0x0000540000047ab9 */ /* 0x000fe20000000800 */
[----:B------:R-:W0:Y:S01]  /*0510*/  F2I.U32.TRUNC.NTZ R13, R13 ;  /* 0x0000000d000d7305 */ /* 0x000e22000020f000 */
[----:B------:R-:W-:Y:S01]  /*0520*/  SHF.R.S32.HI R0, RZ, 0x1f, R3 ;  /* 0x0000001fff007819 */ /* 0x000fe20000011403 */
[----:B------:R-:W-:Y:S01]  /*0530*/  FMUL R10, R10, UR4 ;  /* 0x000000040a0a7c20 */ /* 0x000fe20008400000 */
[----:B------:R-:W5:Y:S01]  /*0540*/  LDC R9, c[0x0][0x148] ;  /* 0x00005200ff097b82 */ /* 0x000f620000000800 */
[----:B------:R-:W-:Y:S01]  /*0550*/  IMAD R8, R11, 0x4, R8 ;  /* 0x000000040b087824 */ /* 0x000fe200078e0208 */
[----:B------:R-:W-:Y:S01]  /*0560*/  LEA.HI R0, R0, R3, RZ, 0x2 ;  /* 0x0000000300007211 */ /* 0x000fe200078f10ff */
[----:B------:R-:W-:Y:S01]  /*0570*/  UMOV UR4, 0x20 ;  /* 0x0000002000047882 */ /* 0x000fe20000000000 */
[----:B------:R-:W-:Y:S01]  /*0580*/  @!UP0 UMOV UR6, 0x400 ;  /* 0x0000040000068882 */ /* 0x000fe20000000000 */
[----:B------:R-:W4:Y:S01]  /*0590*/  F2I.U32.TRUNC.NTZ R10, R10 ;  /* 0x0000000a000a7305 */ /* 0x000f22000020f000 */
[----:B------:R-:W-:Y:S01]  /*05a0*/  LOP3.LUT R0, R0, 0xfffffffc, RZ, 0xc0, !PT ;  /* 0xfffffffc00007812 */ /* 0x000fe200078ec0ff */
[----:B------:R-:W-:Y:S01]  /*05b0*/  IMAD.SHL.U32 R19, R8, 0x4, RZ ;  /* 0x0000000408137824 */ /* 0x000fe200078e00ff */
[----:B------:R-:W-:-:S04]  /*05c0*/  @!UP0 UIADD3 UR4, -UR4, 0x100000, URZ ;  /* 0x0010000004048890 */ /* 0x000fc8000fffe13f */
[----:B------:R-:W-:Y:S02]  /*05d0*/  @!UP0 USHF.L.U32 UR5, UR4, 0xb, URZ ;  /* 0x0000000b04058899 */ /* 0x000fe4000800063f */
[----:B------:R-:W-:Y:S01]  /*05e0*/  @!UP0 USHF.L.U32 UR4, UR4, 0x1, URZ ;  /* 0x0000000104048899 */ /* 0x000fe2000800063f */
[----:B--2---:R-:W-:Y:S01]  /*05f0*/  ISETP.EQ.U32.AND P3, PT, R14, 0x1, PT ;  /* 0x000000010e00780c */ /* 0x004fe20003f62070 */
[----:B------:R-:W-:Y:S01]  /*0600*/  IMAD.IADD R3, R3, 0x1, -R0 ;  /* 0x0000000103037824 */ /* 0x000fe200078e0a00 */
[----:B------:R-:W-:Y:S01]  /*0610*/  LOP3.LUT R19, R8, 0xc, R19, 0x78, !PT ;  /* 0x0000000c08137812 */ /* 0x000fe200078e7813 */
[----:B0-----:R-:W-:Y:S02]  /*0620*/  IMAD.MOV R20, RZ, RZ, -R13 ;  /* 0x000000ffff147224 */ /* 0x001fe400078e0a0d */
[----:B------:R-:W-:Y:S01]  /*0630*/  VIADD R8, R2, 0xffffffff ;  /* 0xffffffff02087836 */ /* 0x000fe20000000000 */
[----:B-1----:R-:W-:Y:S01]  /*0640*/  @!UP0 ULEA UR6, UR7, UR6, 0x18 ;  /* 0x0000000607068291 */ /* 0x002fe2000f8ec03f */
[----:B------:R-:W-:Y:S01]  /*0650*/  ISETP.NE.AND P1, PT, R3, 0x3, PT ;  /* 0x000000030300780c */ /* 0x000fe20003f25270 */
[----:B------:R-:W-:Y:S01]  /*0660*/  VOTEU.ALL UP0, P0 ;  /* 0x00000000003f7886 */ /* 0x000fe20000000000 */
[----:B------:R-:W-:Y:S01]  /*0670*/  ISETP.LT.U32.AND P0, PT, R19, 0x2, !P2 ;  /* 0x000000021300780c */ /* 0x000fe20005701070 */
[----:B----4-:R-:W-:Y:S01]  /*0680*/  IMAD.MOV R7, RZ, RZ, -R10 ;  /* 0x000000ffff077224 */ /* 0x010fe200078e0a0a */
[----:B------:R-:W-:-:S02]  /*0690*/  ISETP.EQ.OR P1, PT, R3, RZ, !P1 ;  /* 0x000000ff0300720c */ /* 0x000fc40004f22670 */
[----:B------:R-:W-:Y:S01]  /*06a0*/  ISETP.GE.U32.AND P5, PT, R8, 0x2, PT ;  /* 0x000000020800780c */ /* 0x000fe20003fa6070 */
[----:B-----5:R-:W-:Y:S01]  /*06b0*/  IMAD R0, R9, R20, R4 ;  /* 0x0000001409007224 */ /* 0x020fe200078e0204 */
[----:B------:R-:W-:Y:S01]  /*06c0*/  ISETP.EQ.AND P1, PT, R2, RZ, P1 ;  /* 0x000000ff0200720c */ /* 0x000fe20000f22270 */
[----:B---3--:R-:W-:Y:S01]  /*06d0*/  IMAD R7, R12, R7, UR8 ;  /* 0x000000080c077e24 */ /* 0x008fe2000f8e0207 */
[----:B------:R-:W-:Y:S01]  /*06e0*/  ISETP.NE.AND P2, PT, R2, RZ, PT ;  /* 0x000000ff0200720c */ /* 0x000fe20003f45270 */
[----:B------:R-:W0:Y:S02]  /*06f0*/  FENCE.VIEW.ASYNC.S ;  /* 0x00000000000073c6 */ /* 0x000e240000000000 */
[----:B0-----:R0:W1:Y:S01]  /*0700*/  @!UP0 SYNCS.EXCH.64 URZ, [UR6+0x70], UR4 ;  /* 0x00007004063f85b2 */ /* 0x0010620008000100 */
[----:B------:R-:W-:Y:S02]  /*0710*/  ISETP.NE.AND P4, PT, R0, R19, PT ;  /* 0x000000130000720c */ /* 0x000fe40003f85270 */
[----:B------:R-:W-:-:S02]  /*0720*/  SEL R18, RZ, 0x1, !P1 ;  /* 0x00000001ff127807 */ /* 0x000fc40004800000 */
[----:B------:R-:W-:Y:S02]  /*0730*/  ISETP.EQ.OR P4, PT, R7, RZ, !P4 ;  /* 0x000000ff0700720c */ /* 0x000fe40006782670 */
[----:B------:R-:W-:Y:S02]  /*0740*/  LOP3.LUT R0, R94, 0x7f, RZ, 0xc0, !PT ;  /* 0x0000007f5e007812 */ /* 0x000fe400078ec0ff */
[----:B------:R-:W-:Y:S02]  /*0750*/  PLOP3.LUT P0, PT, P0, P4, PT, 0x80, 0x0 ;  /* 0x000000000000781c */ /* 0x000fe40000709070 */
[----:B------:R-:W-:Y:S02]  /*0760*/  SEL R18, R18, 0x2, P5 ;  /* 0x0000000212127807 */ /* 0x000fe40002800000 */
[----:B------:R-:W-:Y:S01]  /*0770*/  P2R R102, PR, RZ, 0x1 ;  /* 0x00000001ff667803 */ /* 0x000fe20000000000 */
[----:B------:R0:W2:Y:S01]  /*0780*/  @!UP1 SYNCS.EXCH.64 URZ, [UR6+0x78], UR4 ;  /* 0x00007804063f95b2 */ /* 0x0000a20008000100 */
[----:B------:R-:W-:Y:S01]  /*0790*/  NOP ;  /* 0x0000000000007918 */ /* 0x000fe20000000000 */
[----:B------:R-:W-:Y:S06]  /*07a0*/  @!P3 BRA `(.L_x_3) ;  /* 0x000000000008b947 */ /* 0x000fec0003800000 */
[----:B-12---:R-:W-:Y:S01]  /*07b0*/  UCGABAR_ARV ;  /* 0x00000000000079c7 */ /* 0x006fe20008000000 */
[----:B------:R-:W-:Y:S05]  /*07c0*/  BRA `(.L_x_4) ;  /* 0x0000000000047947 */ /* 0x000fea0003800000 */
.L_x_3:
[----:B-12---:R-:W-:Y:S01]  /*07d0*/  NOP ;  /* 0x0000000000007918 */ /* 0x006fe20000000000 */
.L_x_4:
[----:B------:R-:W1:Y:S01]  /*07e0*/  LDC R2, c[0x0][0x65c] ;  /* 0x00019700ff027b82 */ /* 0x000e620000000800 */
[----:B------:R-:W-:Y:S02]  /*07f0*/  IMAD.U32 R10, RZ, RZ, UR8 ;  /* 0x00000008ff0a7e24 */ /* 0x000fe4000f8e00ff */
[----:B------:R-:W-:Y:S01]  /*0800*/  IMAD.MOV.U32 R11, RZ, RZ, RZ ;  /* 0x000000ffff0b7224 */ /* 0x000fe200078e00ff */
[----:B-1----:R-:W-:-:S04]  /*0810*/  ISETP.NE.AND P1, PT, R2, 0x1, PT ;  /* 0x000000010200780c */ /* 0x002fc80003f25270 */
[----:B------:R-:W-:-:S09]  /*0820*/  P2R R5, PR, RZ, 0x2 ;  /* 0x00000002ff057803 */ /* 0x000fd20000000000 */
[----:B------:R-:W1:Y:S01]  /*0830*/  @P1 LDC R17, c[0x0][0x10] ;  /* 0x00000400ff111b82 */ /* 0x000e620000000800 */
[----:B------:R-:W-:Y:S02]  /*0840*/  @P1 IMAD.MOV.U32 R5, RZ, RZ, RZ ;  /* 0x000000ffff051224 */ /* 0x000fe400078e00ff */
[----:B------:R-:W-:-:S05]  /*0850*/  @P1 IMAD.MOV.U32 R15, RZ, RZ, RZ ;  /* 0x000000ffff0f1224 */ /* 0x000fca00078e00ff */
[----:B------:R-:W2:Y:S01]  /*0860*/  @!P1 LDC R13, c[0x0][0xc] ;  /* 0x00000300ff0d9b82 */ /* 0x000ea20000000800 */
[----:B0-----:R-:W-:Y:S01]  /*0870*/  ULDC UR4, c[0x0][0xc] ;  /* 0x0000030000047ab9 */ /* 0x001fe20000000800 */
[----:B------:R-:W-:Y:S01]  /*0880*/  ULDC UR5, c[0x0][0x10] ;  /* 0x0000040000057ab9 */ /* 0x000fe20000000800 */
[----:B------:R-:W-:Y:S01]  /*0890*/  ULDC UR6, c[0x0][0x14] ;  /* 0x0000050000067ab9 */ /* 0x000fe20000000800 */
[----:B------:R-:W-:-:S04]  /*08a0*/  UIMAD.WIDE.U32 UR4, UR4, UR5, URZ ;  /* 0x00000005040472a5 */ /* 0x000fc8000f8e003f */
[----:B------:R-:W-:Y:S02]  /*08b0*/  UIMAD.WIDE.U32 UR36, UR4, UR6, URZ ;  /* 0x00000006042472a5 */ /* 0x000fe4000f8e003f */
[----:B------:R-:W-:-:S04]  /*08c0*/  UIMAD UR42, UR5, UR6, URZ ;  /* 0x00000006052a72a4 */ /* 0x000fc8000f8e023f */
[----:B------:R-:W-:Y:S01]  /*08d0*/  UIADD3 UR42, UR37, UR42, URZ ;  /* 0x0000002a252a7290 */ /* 0x000fe2000fffe03f */
[----:B-1----:R-:W-:-:S04]  /*08e0*/  @P1 IMAD.WIDE.U32 R16, R17, UR8, R4 ;  /* 0x0000000811101c25 */ /* 0x002fc8000f8e0004 */
[----:B------:R-:W-:Y:S02]  /*08f0*/  @P1 IMAD.IADD R17, R17, 0x1, R15 ;  /* 0x0000000111111824 */ /* 0x000fe400078e020f */
[----:B--2---:R-:W-:-:S04]  /*0900*/  @!P1 IMAD.WIDE.U32 R10, R4, R13, R10 ;  /* 0x0000000d040a9225 */ /* 0x004fc800078e000a */
[----:B------:R-:W-:Y:S02]  /*0910*/  @!P1 IMAD.MOV.U32 R16, RZ, RZ, R10 ;  /* 0x000000ffff109224 */ /* 0x000fe400078e000a */
[----:B------:R-:W-:Y:S01]  /*0920*/  @!P1 IMAD.MOV.U32 R17, RZ, RZ, R11 ;  /* 0x000000ffff119224 */ /* 0x000fe200078e000b */
[----:B------:R-:W-:Y:S06]  /*0930*/  @!P3 BRA `(.L_x_5) ;  /* 0x00000000000cb947 */ /* 0x000fec0003800000 */
[----:B------:R-:W-:Y:S01]  /*0940*/  UCGABAR_WAIT ;  /* 0x0000000000007dc7 */ /* 0x000fe20008000000 */
[----:B------:R-:W-:Y:S01]  /*0950*/  CCTL.IVALL ;  /* 0x00000000ff00798f */ /* 0x000fe20002000000 */
[----:B------:R-:W-:Y:S05]  /*0960*/  BRA `(.L_x_6) ;  /* 0x0000000000047947 */ /* 0x000fea0003800000 */
.L_x_5:
[----:B------:R-:W-:Y:S06]  /*0970*/  BAR.SYNC.DEFER_BLOCKING 0x0 ;  /* 0x0000000000007b1d */ /* 0x000fec0000010000 */
.L_x_6:
[----:B------:R-:W-:Y:S05]  /*0980*/  @!P2 BRA `(.L_x_7) ;  /* 0x0000005c0090a947 */ /* 0x000fea0003800000 */
[----:B------:R-:W-:-:S13]  /*0990*/  ISETP.GT.U32.AND P0, PT, R8, 0x1, PT ;  /* 0x000000010800780c */ /* 0x000fda0003f04070 */
[----:B------:R-:W-:Y:S05]  /*09a0*/  @P0 EXIT ;  /* 0x000000000000094d */ /* 0x000fea0003800000 */
[----:B------:R-:W-:Y:S01]  /*09b0*/  ULDC.64 UR4, c[0x0][0x650] ;  /* 0x0001940000047ab9 */ /* 0x000fe20000000a00 */
[----:B------:R-:W-:Y:S01]  /*09c0*/  PRMT R3, RZ, 0x7610, R3 ;  /* 0x00007610ff037816 */ /* 0x000fe20000000003 */
[----:B------:R-:W-:Y:S01]  /*09d0*/  IMAD.MOV.U32 R101, RZ, RZ, -0x1 ;  /* 0xffffffffff657424 */ /* 0x000fe200078e00ff */
[----:B------:R-:W-:Y:S01]  /*09e0*/  ISETP.GE.U32.AND P0, PT, R16, UR4, PT ;  /* 0x0000000410007c0c */ /* 0x000fe2000bf06070 */
[----:B------:R-:W-:Y:S02]  /*09f0*/  IMAD.MOV.U32 R100, RZ, RZ, -0x1 ;  /* 0xffffffffff647424 */ /* 0x000fe400078e00ff */
[----:B------:R-:W-:Y:S01]  /*0a00*/  IMAD.MOV.U32 R99, RZ, RZ, -0x1 ;  /* 0xffffffffff637424 */ /* 0x000fe200078e00ff */
[----:B------:R-:W-:-:S13]  /*0a10*/  ISETP.GE.U32.AND.EX P0, PT, R17, UR5, PT, P0 ;  /* 0x0000000511007c0c */ /* 0x000fda000bf06100 */
[----:B------:R-:W-:Y:S05]  /*0a20*/  @P0 BRA `(.L_x_8) ;  /* 0x0000000400280947 */ /* 0x000fea0003800000 */
[----:B------:R-:W0:Y:S01]  /*0a30*/  LDC.64 R22, c[0x0][0x628] ;  /* 0x00018a00ff167b82 */ /* 0x000e220000000a00 */
[----:B------:R-:W-:Y:S02]  /*0a40*/  IMAD.MOV.U32 R10, RZ, RZ, R16 ;  /* 0x000000ffff0a7224 */ /* 0x000fe400078e0010 */
[----:B------:R-:W-:-:S05]  /*0a50*/  IMAD.MOV.U32 R11, RZ, RZ, R17 ;  /* 0x000000ffff0b7224 */ /* 0x000fca00078e0011 */
[----:B------:R-:W1:Y:S08]  /*0a60*/  LDC R8, c[0x0][0x630] ;  /* 0x00018c00ff087b82 */ /* 0x000e700000000800 */
[----:B------:R-:W2:Y:S01]  /*0a70*/  LDC.64 R24, c[0x0][0x620] ;  /* 0x00018800ff187b82 */ /* 0x000ea20000000a00 */
[----:B0-----:R-:W-:-:S04]  /*0a80*/  ISETP.NE.U32.AND P0, PT, R22, RZ, PT ;  /* 0x000000ff1600720c */ /* 0x001fc80003f05070 */
[----:B------:R-:W-:-:S13]  /*0a90*/  ISETP.NE.AND.EX P0, PT, R23, RZ, PT, P0 ;  /* 0x000000ff1700720c */ /* 0x000fda0003f05300 */
[----:B-12---:R-:W-:Y:S05]  /*0aa0*/  @!P0 BRA `(.L_x_9) ;  /* 0x0000000000288947 */ /* 0x006fea0003800000 */
[----:B------:R-:W0:Y:S02]  /*0ab0*/  LDC R3, c[0x0][0x634] ;  /* 0x00018d00ff037b82 */ /* 0x000e240000000800 */
[----:B0-----:R-:W-:-:S05]  /*0ac0*/  IADD3 R3, P0, R16, R3, RZ ;  /* 0x0000000310037210 */ /* 0x001fca0007f1e0ff */
[----:B------:R-:W-:-:S04]  /*0ad0*/  IMAD.X R21, RZ, RZ, R17, P0 ;  /* 0x000000ffff157224 */ /* 0x000fc800000e0611 */
[----:B------:R-:W-:-:S04]  /*0ae0*/  IMAD.WIDE.U32 R10, R21, R22, RZ ;  /* 0x00000016150a7225 */ /* 0x000fc800078e00ff */
[----:B------:R-:W-:-:S04]  /*0af0*/  IMAD.WIDE.U32 R12, P0, R3, R23, R10 ;  /* 0x00000017030c7225 */ /* 0x000fc8000780000a */
[----:B------:R-:W-:-:S04]  /*0b00*/  IMAD.WIDE.U32 R10, R3, R22, RZ ;  /* 0x00000016030a7225 */ /* 0x000fc800078e00ff */
[----:B------:R-:W-:Y:S01]  /*0b10*/  IMAD.X R15, RZ, RZ, RZ, P0 ;  /* 0x000000ffff0f7224 */ /* 0x000fe200000e06ff */
[----:B------:R-:W-:Y:S01]  /*0b20*/  IADD3 RZ, P0, R11, R12, RZ ;  /* 0x0000000c0bff7210 */ /* 0x000fe20007f1e0ff */
[----:B------:R-:W-:-:S04]  /*0b30*/  IMAD.MOV.U32 R14, RZ, RZ, R13 ;  /* 0x000000ffff0e7224 */ /* 0x000fc800078e000d */
[----:B------:R-:W-:-:S08]  /*0b40*/  IMAD.WIDE.U32.X R10, R21, R23, R14, P0 ;  /* 0x00000017150a7225 */ /* 0x000fd000000e040e */
.L_x_9:
[----:B------:R-:W0:Y:S01]  /*0b50*/  LDC.64 R28, c[0x0][0x640] ;  /* 0x00019000ff1c7b82 */ /* 0x000e220000000a00 */
[-CC-:B------:R-:W-:Y:S01]  /*0b60*/  SHF.R.U64 R99, R10, R8.reuse, R11.reuse ;  /* 0x000000080a637219 */ /* 0x180fe2000000120b */
[----:B------:R-:W-:Y:S01]  /*0b70*/  IMAD.MOV.U32 R23, RZ, RZ, 0x1 ;  /* 0x00000001ff177424 */ /* 0x000fe200078e00ff */
[----:B------:R-:W-:Y:S02]  /*0b80*/  SHF.R.U32.HI R3, RZ, R8, R11 ;  /* 0x00000008ff037219 */ /* 0x000fe4000001160b */
[----:B------:R-:W-:-:S03]  /*0b90*/  IADD3 R5, P0, RZ, -R99, RZ ;  /* 0x80000063ff057210 */ /* 0x000fc60007f1e0ff */
[----:B------:R-:W1:Y:S02]  /*0ba0*/  LDC R12, c[0x0][0x618] ;  /* 0x00018600ff0c7b82 */ /* 0x000e640000000800 */
[----:B------:R-:W-:Y:S02]  /*0bb0*/  IMAD.X R3, RZ, RZ, ~R3, P0 ;  /* 0x000000ffff037224 */ /* 0x000fe400000e0e03 */
[----:B------:R-:W-:-:S04]  /*0bc0*/  IMAD.WIDE.U32 R10, R5, R24, R16 ;  /* 0x00000018050a7225 */ /* 0x000fc800078e0010 */
[----:B------:R-:W2:Y:S01]  /*0bd0*/  LDC R22, c[0x0][0x608] ;  /* 0x00018200ff167b82 */ /* 0x000ea20000000800 */
[----:B------:R-:W-:Y:S02]  /*0be0*/  IMAD R8, R3, R24, RZ ;  /* 0x0000001803087224 */ /* 0x000fe400078e02ff */
[----:B------:R-:W-:Y:S02]  /*0bf0*/  IMAD.MOV.U32 R3, RZ, RZ, -0x1 ;  /* 0xffffffffff037424 */ /* 0x000fe400078e00ff */
[----:B------:R-:W-:-:S03]  /*0c00*/  IMAD R5, R5, R25, R8 ;  /* 0x0000001905057224 */ /* 0x000fc600078e0208 */
[----:B------:R-:W3:Y:S01]  /*0c10*/  LDC R26, c[0x0][0x658] ;  /* 0x00019600ff1a7b82 */ /* 0x000ee20000000800 */
[----:B------:R-:W-:Y:S01]  /*0c20*/  IMAD.IADD R5, R11, 0x1, R5 ;  /* 0x000000010b057824 */ /* 0x000fe200078e0205 */
[----:B0-----:R-:W-:-:S04]  /*0c30*/  ISETP.NE.U32.AND P0, PT, R28, RZ, PT ;  /* 0x000000ff1c00720c */ /* 0x001fc80003f05070 */
[----:B------:R-:W-:Y:S02]  /*0c40*/  ISETP.NE.AND.EX P0, PT, R29, RZ, PT, P0 ;  /* 0x000000ff1d00720c */ /* 0x000fe40003f05300 */
[----:B------:R-:W0:Y:S01]  /*0c50*/  LDC R24, c[0x0][0x600] ;  /* 0x00018000ff187b82 */ /* 0x000e220000000800 */
[-CC-:B-1----:R-:W-:Y:S02]  /*0c60*/  SHF.R.U64 R14, R10, R12.reuse, R5.reuse ;  /* 0x0000000c0a0e7219 */ /* 0x182fe40000001205 */
[----:B------:R-:W-:-:S05]  /*0c70*/  SHF.R.U32.HI R5, RZ, R12, R5 ;  /* 0x0000000cff057219 */ /* 0x000fca0000011605 */
[----:B------:R-:W1:Y:S01]  /*0c80*/  LDC R15, c[0x0][0x648] ;  /* 0x00019200ff0f7b82 */ /* 0x000e620000000800 */
[-CC-:B--2---:R-:W-:Y:S02]  /*0c90*/  SHF.R.U64 R27, R14, R22.reuse, R5.reuse ;  /* 0x000000160e1b7219 */ /* 0x184fe40000001205 */
[----:B------:R-:W-:Y:S01]  /*0ca0*/  SHF.R.U32.HI R5, RZ, R22, R5 ;  /* 0x00000016ff057219 */ /* 0x000fe20000011605 */
[----:B------:R-:W-:-:S04]  /*0cb0*/  IMAD R22, R9, R20, R4 ;  /* 0x0000001409167224 */ /* 0x000fc800078e0204 */
[----:B------:R-:W2:Y:S01]  /*0cc0*/  LDC R21, c[0x0][0x638] ;  /* 0x00018e00ff157b82 */ /* 0x000ea20000000800 */
[-CC-:B---3--:R-:W-:Y:S02]  /*0cd0*/  SHF.R.U64 R20, R27, R26.reuse, R5.reuse ;  /* 0x0000001a1b147219 */ /* 0x188fe40000001205 */
[-C--:B------:R-:W-:Y:S02]  /*0ce0*/  SHF.L.U32 R3, R3, R26.reuse, RZ ;  /* 0x0000001a03037219 */ /* 0x080fe400000006ff */
[----:B------:R-:W-:Y:S01]  /*0cf0*/  SHF.R.U32.HI R5, RZ, R26, R5 ;  /* 0x0000001aff057219 */ /* 0x000fe20000011605 */
[----:B------:R-:W-:Y:S01]  /*0d00*/  IMAD.MOV.U32 R4, RZ, RZ, R20 ;  /* 0x000000ffff047224 */ /* 0x000fe200078e0014 */
[----:B------:R-:W-:Y:S01]  /*0d10*/  LOP3.LUT R12, RZ, R3, RZ, 0x33, !PT ;  /* 0x00000003ff0c7212 */ /* 0x000fe200078e33ff */
[----:B------:R-:W3:Y:S01]  /*0d20*/  LDC R25, c[0x0][0x610] ;  /* 0x00018400ff197b82 */ /* 0x000ee20000000800 */
[----:B------:R-:W-:Y:S05]  /*0d30*/  @!P0 BRA `(.L_x_10) ;  /* 0x0000000000288947 */ /* 0x000fea0003800000 */
[----:B------:R-:W4:Y:S02]  /*0d40*/  LDC R3, c[0x0][0x64c] ;  /* 0x00019300ff037b82 */ /* 0x000f240000000800 */
[----:B----4-:R-:W-:-:S05]  /*0d50*/  IADD3 R3, P0, R20, R3, RZ ;  /* 0x0000000314037210 */ /* 0x010fca0007f1e0ff */
        /* <DEDUP_REMOVED lines=8> */
.L_x_10:
[----:B-1----:R-:W-:Y:S01]  /*0de0*/  SHF.R.U64 R4, R4, R15, R5 ;  /* 0x0000000f04047219 */ /* 0x002fe20000001205 */
[----:B0-----:R-:W-:Y:S01]  /*0df0*/  VIADD R5, R24, 0xffffffff ;  /* 0xffffffff18057836 */ /* 0x001fe20000000000 */
[----:B------:R-:W-:Y:S02]  /*0e00*/  SHF.L.U32 R3, R23, R26, RZ ;  /* 0x0000001a17037219 */ /* 0x000fe400000006ff */
[----:B------:R-:W-:Y:S01]  /*0e10*/  LOP3.LUT R12, R27, R12, RZ, 0xc0, !PT ;  /* 0x0000000c1b0c7212 */ /* 0x000fe200078ec0ff */
[----:B------:R-:W-:Y:S01]  /*0e20*/  IMAD.MOV R8, RZ, RZ, -R4 ;  /* 0x000000ffff087224 */ /* 0x000fe200078e0a04 */
[----:B------:R-:W-:-:S03]  /*0e30*/  SEL R7, R7, R22, !P1 ;  /* 0x0000001607077207 */ /* 0x000fc60004800000 */
[----:B------:R-:W-:Y:S01]  /*0e40*/  IMAD R12, R3, R4, R12 ;  /* 0x00000004030c7224 */ /* 0x000fe200078e020c */
[----:B------:R-:W-:Y:S01]  /*0e50*/  LOP3.LUT R4, R14, R5, RZ, 0xc0, !PT ;  /* 0x000000050e047212 */ /* 0x000fe200078ec0ff */
[----:B--2---:R-:W-:Y:S02]  /*0e60*/  IMAD R3, R8, R21, R20 ;  /* 0x0000001508037224 */ /* 0x004fe400078e0214 */
[----:B---3--:R-:W-:Y:S02]  /*0e70*/  IMAD R7, R12, R25, R7 ;  /* 0x000000190c077224 */ /* 0x008fe400078e0207 */
[----:B------:R-:W-:Y:S02]  /*0e80*/  IMAD.MOV.U32 R5, RZ, RZ, 0x1 ;  /* 0x00000001ff057424 */ /* 0x000fe400078e00ff */
[----:B------:R-:W-:-:S03]  /*0e90*/  IMAD R4, R3, R24, R4 ;  /* 0x0000001803047224 */ /* 0x000fc600078e0204 */
[----:B------:R-:W-:Y:S02]  /*0ea0*/  PRMT R3, R5, 0x7610, R3 ;  /* 0x0000761005037816 */ /* 0x000fe40000000003 */
[----:B------:R-:W-:Y:S02]  /*0eb0*/  SEL R100, R4, R7, !P1 ;  /* 0x0000000704647207 */ /* 0x000fe40004800000 */
[----:B------:R-:W-:-:S07]  /*0ec0*/  SEL R101, R7, R4, !P1 ;  /* 0x0000000407657207 */ /* 0x000fce0004800000 */
.L_x_8:
[----:B------:R-:W-:-:S08]  /*0ed0*/  NOP ;  /* 0x0000000000007918 */ /* 0x000fd00000000000 */
[----:B------:R-:W0:Y:S02]  /*0ee0*/  USETMAXREG.TRY_ALLOC.CTAPOOL UP0, 0xe8 ;  /* 0x000000e8000079c8 */ /* 0x000e240008000600 */
[----:B0-----:R-:W-:-:S13]  /*0ef0*/  PLOP3.LUT P0, PT, PT, PT, UP0, 0x80, 0x0 ;  /* 0x000000000000781c */ /* 0x001fda0003f0f008 */
[----:B------:R-:W-:Y:S05]  /*0f00*/  @!P0 BRA `(.L_x_8) ;  /* 0xfffffffc00f08947 */ /* 0x000fea000383ffff */
[----:B------:R-:W-:Y:S01]  /*0f10*/  ULDC.64 UR4, c[0x0][0x598] ;  /* 0x0001660000047ab9 */ /* 0x000fe20000000a00 */
[----:B------:R-:W-:Y:S01]  /*0f20*/  ULDC.64 UR38, c[0x0][0x208] ;  /* 0x0000820000267ab9 */ /* 0x000fe20000000a00 */
[----:B------:R-:W-:-:S04]  /*0f30*/  ISETP.NE.U32.AND P0, PT, RZ, UR4, PT ;  /* 0x00000004ff007c0c */ /* 0x000fc8000bf05070 */
[----:B------:R-:W-:-:S13]  /*0f40*/  ISETP.NE.AND.EX P0, PT, RZ, UR5, PT, P0 ;  /* 0x00000005ff007c0c */ /* 0x000fda000bf05300 */
[----:B------:R-:W-:Y:S05]  /*0f50*/  @!P0 BRA `(.L_x_11) ;  /* 0x00000000001c8947 */ /* 0x000fea0003800000 */
[----:B------:R-:W0:Y:S02]  /*0f60*/  LDC.64 R4, c[0x0][0x598] ;  /* 0x00016600ff047b82 */ /* 0x000e240000000a00 */
[----:B0-----:R-:W2:Y:S02]  /*0f70*/  LDG.E.64 R4, desc[UR38][R4.64] ;  /* 0x0000002604047981 */ /* 0x001ea4000c1e1b00 */
[----:B--2---:R-:W-:-:S04]  /*0f80*/  ISETP.NE.U32.AND P0, PT, R4, RZ, PT ;  /* 0x000000ff0400720c */ /* 0x004fc80003f05070 */
[----:B------:R-:W-:-:S13]  /*0f90*/  ISETP.NE.AND.EX P0, PT, R5, RZ, PT, P0 ;  /* 0x000000ff0500720c */ /* 0x000fda0003f05300 */
[----:B------:R-:W-:Y:S05]  /*0fa0*/  @!P0 BRA `(.L_x_11) ;  /* 0x0000000000088947 */ /* 0x000fea0003800000 */
[----:B------:R0:W5:Y:S01]  /*0fb0*/  LD.E R88, desc[UR38][R4.64] ;  /* 0x0000002604587980 */ /* 0x000162000c101900 */
[----:B------:R-:W-:Y:S05]  /*0fc0*/  BRA `(.L_x_12) ;  /* 0x0000000000247947 */ /* 0x000fea0003800000 */
.L_x_11:
[----:B------:R-:W-:Y:S02]  /*0fd0*/  ULDC.64 UR4, c[0x0][0x588] ;  /* 0x0001620000047ab9 */ /* 0x000fe40000000a00 */
[----:B------:R-:W-:-:S04]  /*0fe0*/  ISETP.NE.U32.AND P0, PT, RZ, UR4, PT ;  /* 0x00000004ff007c0c */ /* 0x000fc8000bf05070 */
[----:B------:R-:W-:-:S13]  /*0ff0*/  ISETP.NE.AND.EX P0, PT, RZ, UR5, PT, P0 ;  /* 0x00000005ff007c0c */ /* 0x000fda000bf05300 */
[----:B------:R-:W-:Y:S05]  /*1000*/  @!P0 BRA `(.L_x_13) ;  /* 0x00000000000c8947 */ /* 0x000fea0003800000 */
[----:B------:R-:W0:Y:S02]  /*1010*/  LDC.64 R88, c[0x0][0x588] ;  /* 0x00016200ff587b82 */ /* 0x000e240000000a00 */
[----:B0-----:R1:W5:Y:S01]  /*1020*/  LDG.E R88, desc[UR38][R88.64] ;  /* 0x0000002658587981 */ /* 0x001362000c1e1900 */
[----:B------:R-:W-:Y:S05]  /*1030*/  BRA `(.L_x_12) ;  /* 0x0000000000087947 */ /* 0x000fea0003800000 */
.L_x_13:
[----:B------:R-:W-:Y:S02]  /*1040*/  ULDC UR4, c[0x0][0x580] ;  /* 0x0001600000047ab9 */ /* 0x000fe40000000800 */
[----:B------:R-:W-:-:S07]  /*1050*/  IMAD.U32 R88, RZ, RZ, UR4 ;  /* 0x00000004ff587e24 */ /* 0x000fce000f8e00ff */
.L_x_12:
[----:B------:R-:W-:Y:S02]  /*1060*/  ULDC.64 UR4, c[0x0][0x5a0] ;  /* 0x0001680000047ab9 */ /* 0x000fe40000000a00 */
[----:B------:R-:W-:-:S04]  /*1070*/  ISETP.NE.U32.AND P0, PT, RZ, UR4, PT ;  /* 0x00000004ff007c0c */ /* 0x000fc8000bf05070 */
[----:B------:R-:W-:-:S13]  /*1080*/  ISETP.NE.AND.EX P0, PT, RZ, UR5, PT, P0 ;  /* 0x00000005ff007c0c */ /* 0x000fda000bf05300 */
[----:B------:R-:W-:Y:S05]  /*1090*/  @!P0 BRA `(.L_x_14) ;  /* 0x00000000001c8947 */ /* 0x000fea0003800000 */
[----:B0-----:R-:W0:Y:S02]  /*10a0*/  LDC.64 R4, c[0x0][0x5a0] ;  /* 0x00016800ff047b82 */ /* 0x001e240000000a00 */
[----:B0-----:R-:W2:Y:S02]  /*10b0*/  LDG.E.64 R4, desc[UR38][R4.64] ;  /* 0x0000002604047981 */ /* 0x001ea4000c1e1b00 */
[----:B--2---:R-:W-:-:S04]  /*10c0*/  ISETP.NE.U32.AND P0, PT, R4, RZ, PT ;  /* 0x000000ff0400720c */ /* 0x004fc80003f05070 */
[----:B------:R-:W-:-:S13]  /*10d0*/  ISETP.NE.AND.EX P0, PT, R5, RZ, PT, P0 ;  /* 0x000000ff0500720c */ /* 0x000fda0003f05300 */
[----:B------:R-:W-:Y:S05]  /*10e0*/  @!P0 BRA `(.L_x_14) ;  /* 0x0000000000088947 */ /* 0x000fea0003800000 */
[----:B-1----:R0:W5:Y:S01]  /*10f0*/  LD.E R89, desc[UR38][R4.64] ;  /* 0x0000002604597980 */ /* 0x002162000c101900 */
[----:B------:R-:W-:Y:S05]  /*1100*/  BRA `(.L_x_15) ;  /* 0x0000000000247947 */ /* 0x000fea0003800000 */
.L_x_14:
[----:B------:R-:W-:Y:S02]  /*1110*/  ULDC.64 UR4, c[0x0][0x590] ;  /* 0x0001640000047ab9 */ /* 0x000fe40000000a00 */
[----:B------:R-:W-:-:S04]  /*1120*/  ISETP.NE.U32.AND P0, PT, RZ, UR4, PT ;  /* 0x00000004ff007c0c */ /* 0x000fc8000bf05070 */
[----:B------:R-:W-:-:S13]  /*1130*/  ISETP.NE.AND.EX P0, PT, RZ, UR5, PT, P0 ;  /* 0x00000005ff007c0c */ /* 0x000fda000bf05300 */
[----:B------:R-:W-:Y:S05]  /*1140*/  @!P0 BRA `(.L_x_16) ;  /* 0x00000000000c8947 */ /* 0x000fea0003800000 */
[----:B0-----:R-:W1:Y:S02]  /*1150*/  LDC.64 R4, c[0x0][0x590] ;  /* 0x00016400ff047b82 */ /* 0x001e640000000a00 */
[----:B-1----:R1:W5:Y:S01]  /*1160*/  LDG.E R89, desc[UR38][R4.64] ;  /* 0x0000002604597981 */ /* 0x002362000c1e1900 */
[----:B------:R-:W-:Y:S05]  /*1170*/  BRA `(.L_x_15) ;  /* 0x0000000000087947 */ /* 0x000fea0003800000 */
.L_x_16:
[----:B------:R-:W-:Y:S02]  /*1180*/  ULDC UR4, c[0x0][0x584] ;  /* 0x0001610000047ab9 */ /* 0x000fe40000000800 */
[----:B-1----:R-:W-:-:S07]  /*1190*/  IMAD.U32 R89, RZ, RZ, UR4 ;  /* 0x00000004ff597e24 */ /* 0x002fce000f8e00ff */
.L_x_15:
[----:B------:R-:W-:-:S13]  /*11a0*/  LOP3.LUT P0, RZ, R3, 0xff, RZ, 0xc0, !PT ;  /* 0x000000ff03ff7812 */ /* 0x000fda000780c0ff */
[----:B------:R-:W-:Y:S05]  /*11b0*/  @!P0 EXIT ;  /* 0x000000000000894d */ /* 0x000fea0003800000 */
[----:B------:R-:W2:Y:S01]  /*11c0*/  LDC R92, c[0x0][0x658] ;  /* 0x00019600ff5c7b82 */ /* 0x000ea20000000800 */
[----:B------:R-:W-:Y:S01]  /*11d0*/  ULDC.64 UR6, c[0x0][0x288] ;  /* 0x0000a20000067ab9 */ /* 0x000fe20000000a00 */
[----:B------:R-:W-:Y:S01]  /*11e0*/  LOP3.LUT R6, R6, 0x1, RZ, 0xc0, !PT ;  /* 0x0000000106067812 */ /* 0x000fe200078ec0ff */
[----:B------:R-:W-:Y:S01]  /*11f0*/  UIADD3 UR4, UR7, 0x3f, URZ ;  /* 0x0000003f07047890 */ /* 0x000fe2000fffe03f */
[----:B------:R-:W-:Y:S01]  /*1200*/  SHF.R.U32.HI R3, RZ, 0x2, R94 ;  /* 0x00000002ff037819 */ /* 0x000fe2000001165e */
[----:B01----:R-:W-:Y:S01]  /*1210*/  IMAD.MOV.U32 R5, RZ, RZ, -0x1 ;  /* 0xffffffffff057424 */ /* 0x003fe200078e00ff */
[----:B------:R-:W-:Y:S01]  /*1220*/  SHF.R.U32.HI R0, RZ, 0x1, R0 ;  /* 0x00000001ff007819 */ /* 0x000fe20000011600 */
[----:B------:R-:W-:Y:S01]  /*1230*/  USHF.R.S32.HI UR5, URZ, 0x1f, UR4 ;  /* 0x0000001f3f057899 */ /* 0x000fe20008011404 */
[----:B------:R-:W0:Y:S01]  /*1240*/  LDC.64 R90, c[0x0][0x5c8] ;  /* 0x00017200ff5a7b82 */ /* 0x000e220000000a00 */
[----:B------:R-:W-:Y:S01]  /*1250*/  IMAD.SHL.U32 R22, R6, 0x40, RZ ;  /* 0x0000004006167824 */ /* 0x000fe200078e00ff */
[----:B------:R-:W-:Y:S01]  /*1260*/  LOP3.LUT R3, R3, 0x7, RZ, 0xc0, !PT ;  /* 0x0000000703037812 */ /* 0x000fe200078ec0ff */
[----:B------:R-:W-:Y:S01]  /*1270*/  ULEA.HI UR5, UR5, UR4, URZ, 0x6 ;  /* 0x0000000405057291 */ /* 0x000fe2000f8f303f */
[----:B------:R-:W-:Y:S01]  /*1280*/  LOP3.LUT R0, R0, 0x30, RZ, 0xc0, !PT ;  /* 0x0000003000007812 */ /* 0x000fe200078ec0ff */
[----:B------:R-:W-:Y:S01]  /*1290*/  IMAD.MOV.U32 R7, RZ, RZ, 0x1 ;  /* 0x00000001ff077424 */ /* 0x000fe200078e00ff */
[--C-:B------:R-:W-:Y:S01]  /*12a0*/  LOP3.LUT R22, R22, 0x40, R3.reuse, 0xe2, !PT ;  /* 0x0000004016167812 */ /* 0x100fe200078ee203 */
[----:B------:R-:W-:Y:S01]  /*12b0*/  USHF.R.S32.HI UR43, URZ, 0x6, UR5 ;  /* 0x000000063f2b7899 */ /* 0x000fe20008011405 */
[----:B------:R-:W1:Y:S01]  /*12c0*/  LDC R96, c[0x0][0x600] ;  /* 0x00018000ff607b82 */ /* 0x000e620000000800 */
[----:B------:R-:W-:Y:S01]  /*12d0*/  IADD3 R3, RZ, -R0, -R3 ;  /* 0x80000000ff037210 */ /* 0x000fe20007ffe803 */
[----:B------:R-:W-:Y:S01]  /*12e0*/  IMAD.U32 R4, RZ, RZ, UR6 ;  /* 0x00000006ff047e24 */ /* 0x000fe2000f8e00ff */
[C---:B------:R-:W-:Y:S01]  /*12f0*/  LOP3.LUT R93, R94.reuse, 0x3, RZ, 0xc0, !PT ;  /* 0x000000035e5d7812 */ /* 0x040fe200078ec0ff */
[----:B------:R-:W-:Y:S01]  /*1300*/  UISETP.LT.AND UP0, UPT, UR43, 0x1, UPT ;  /* 0x000000012b00788c */ /* 0x000fe2000bf01270 */
[----:B------:R-:W-:Y:S01]  /*1310*/  LOP3.LUT R95, R94, 0x80, RZ, 0xc0, !PT ;  /* 0x000000805e5f7812 */ /* 0x000fe200078ec0ff */
[----:B------:R-:W-:Y:S01]  /*1320*/  IMAD R3, R6, -0x40, R3 ;  /* 0xffffffc006037824 */ /* 0x000fe200078e0203 */
[----:B------:R-:W-:Y:S01]  /*1330*/  ULDC UR4, c[0x0][0x284] ;  /* 0x0000a10000047ab9 */ /* 0x000fe20000000800 */
[----:B--2---:R-:W-:Y:S01]  /*1340*/  SHF.L.U32 R5, R5, R92, RZ ;  /* 0x0000005c05057219 */ /* 0x004fe200000006ff */
[----:B------:R-:W-:Y:S01]  /*1350*/  USEL UR44, UR43, 0x1, UP0 ;  /* 0x000000012b2c7887 */ /* 0x000fe20008000000 */
[----:B------:R-:W-:Y:S01]  /*1360*/  IMAD R93, R93, -0x2, R4 ;  /* 0xfffffffe5d5d7824 */ /* 0x000fe200078e0204 */
[----:B------:R-:W-:Y:S01]  /*1370*/  LOP3.LUT R22, R22, R0, RZ, 0xfc, !PT ;  /* 0x0000000016167212 */ /* 0x000fe200078efcff */
[----:B------:R-:W-:Y:S01]  /*1380*/  IMAD.SHL.U32 R94, R94, 0x2, RZ ;  /* 0x000000025e5e7824 */ /* 0x000fe200078e00ff */
[----:B------:R-:W-:Y:S01]  /*1390*/  SHF.L.U32 R92, R7, R92, RZ ;  /* 0x0000005c075c7219 */ /* 0x000fe200000006ff */
[----:B------:R-:W-:Y:S01]  /*13a0*/  VIADD R98, R3, UR4 ;  /* 0x0000000403627c36 */ /* 0x000fe20008000000 */
[----:B------:R-:W-:Y:S01]  /*13b0*/  LOP3.LUT R103, R18, 0x1, RZ, 0xfc, !PT ;  /* 0x0000000112677812 */ /* 0x000fe200078efcff */
[----:B------:R-:W-:Y:S01]  /*13c0*/  IMAD.MOV.U32 R23, RZ, RZ, RZ ;  /* 0x000000ffff177224 */ /* 0x000fe200078e00ff */
[C---:B0-----:R-:W-:Y:S01]  /*13d0*/  SHF.L.U64.HI R91, R90.reuse, 0x3, R91 ;  /* 0x000000035a5b7819 */ /* 0x041fe2000001025b */
[----:B------:R-:W-:Y:S01]  /*13e0*/  IMAD.SHL.U32 R90, R90, 0x8, RZ ;  /* 0x000000085a5a7824 */ /* 0x000fe200078e00ff */
[----:B------:R-:W-:Y:S01]  /*13f0*/  SHF.R.U32.HI R95, RZ, 0x7, R95 ;  /* 0x00000007ff5f7819 */ /* 0x000fe2000001165f */
[----:B------:R-:W-:Y:S01]  /*1400*/  UIADD3 UR44, UR43, -UR44, URZ ;  /* 0x8000002c2b2c7290 */ /* 0x000fe2000fffe03f */
[----:B------:R-:W-:Y:S01]  /*1410*/  LOP3.LUT R97, RZ, R5, RZ, 0x33, !PT ;  /* 0x00000005ff617212 */ /* 0x000fe200078e33ff */
[----:B------:R-:W-:Y:S01]  /*1420*/  UMOV UR40, URZ ;  /* 0x0000003f00287c82 */ /* 0x000fe20008000000 */
[----:B------:R-:W-:Y:S01]  /*1430*/  UMOV UR41, URZ ;  /* 0x0000003f00297c82 */ /* 0x000fe20008000000 */
[----:B-1----:R-:W-:-:S08]  /*1440*/  VIADD R96, R96, 0xffffffff ;  /* 0xffffffff60607836 */ /* 0x002fd00000000000 */
.L_x_162:
[----:B0-----:R-:W0:Y:S01]  /*1450*/  SHFL.IDX PT, R0, R95, RZ, 0x1f ;  /* 0x00001fff5f007589 */ /* 0x001e2200000e0000 */
[----:B-1----:R-:W1:Y:S01]  /*1460*/  S2UR UR7, SR_CgaCtaId ;  /* 0x00000000000779c3 */ /* 0x002e620000008800 */
[----:B------:R-:W-:Y:S01]  /*1470*/  UMOV UR6, 0x400 ;  /* 0x0000040000067882 */ /* 0x000fe20000000000 */
[----:B0-----:R-:W-:Y:S01]  /*1480*/  R2UR UR4, R0 ;  /* 0x00000000000472ca */ /* 0x001fe200000e0000 */
[----:B-1----:R-:W-:-:S12]  /*1490*/  ULEA UR6, UR7, UR6, 0x18 ;  /* 0x0000000607067291 */ /* 0x002fd8000f8ec03f */
[----:B------:R-:W-:-:S04]  /*14a0*/  ULEA.HI UR5, UR4, UR4, URZ, 0x1 ;  /* 0x0000000404057291 */ /* 0x000fc8000f8f083f */
[----:B------:R-:W-:-:S04]  /*14b0*/  ULOP3.LUT UR5, UR5, 0x7fffe, URZ, 0xc0, !UPT ;  /* 0x0007fffe05057892 */ /* 0x000fc8000f8ec03f */
[----:B------:R-:W-:-:S03]  /*14c0*/  UIADD3 UR5, UR4, -UR5, URZ ;  /* 0x8000000504057290 */ /* 0x000fc6000fffe03f */
[----:B------:R-:W-:Y:S01]  /*14d0*/  ULDC UR4, c[0x0][0x28c] ;  /* 0x0000a30000047ab9 */ /* 0x000fe20000000800 */
[----:B------:R-:W-:Y:S01]  /*14e0*/  ULEA UR5, UR5, UR6, 0xd ;  /* 0x0000000605057291 */ /* 0x000fe2000f8e683f */
[----:B------:R-:W-:-:S03]  /*14f0*/  ISETP.LT.AND P0, PT, RZ, UR4, PT ;  /* 0x00000004ff007c0c */ /* 0x000fc6000bf01270 */
[----:B------:R-:W-:-:S04]  /*1500*/  UIADD3 UR5, UR5, 0x180, URZ ;  /* 0x0000018005057890 */ /* 0x000fc8000fffe03f */
[----:B------:R-:W-:-:S04]  /*1510*/  USHF.R.U32.HI UR5, URZ, 0x4, UR5 ;  /* 0x000000043f057899 */ /* 0x000fc80008011605 */
[----:B------:R-:W-:-:S04]  /*1520*/  ULOP3.LUT UR5, UR5, 0x3fff, URZ, 0xc0, !UPT ;  /* 0x00003fff05057892 */ /* 0x000fc8000f8ec03f */
[----:B------:R-:W-:Y:S01]  /*1530*/  ULOP3.LUT UR45, UR5, 0x10000, URZ, 0xfc, !UPT ;  /* 0x00010000052d7892 */ /* 0x000fe2000f8efc3f */
[----:B--2345:R-:W-:Y:S11]  /*1540*/  @P0 BRA `(.L_x_17) ;  /* 0x0000000000400947 */ /* 0x03cff60003800000 */
[----:B------:R-:W-:Y:S01]  /*1550*/  MOV R0, 0x0 ;  /* 0x0000000000007802 */ /* 0x000fe20000000f00 */
[----:B------:R-:W-:Y:S01]  /*1560*/  ULDC.64 UR4, c[0x4][0x68] ;  /* 0x01001a0000047ab9 */ /* 0x000fe20000000a00 */
[----:B------:R-:W-:Y:S01]  /*1570*/  ULDC.64 UR6, c[0x4][0x8] ;  /* 0x0100020000067ab9 */ /* 0x000fe20000000a00 */
[----:B------:R-:W-:Y:S01]  /*1580*/  IMAD.U32 R4, RZ, RZ, UR4 ;  /* 0x00000004ff047e24 */ /* 0x000fe2000f8e00ff */
[----:B------:R0:W1:Y:S01]  /*1590*/  LDC.64 R14, c[0x4][R0] ;  /* 0x01000000000e7b82 */ /* 0x0000620000000a00 */
[----:B------:R-:W-:Y:S01]  /*15a0*/  IMAD.U32 R5, RZ, RZ, UR5 ;  /* 0x00000005ff057e24 */ /* 0x000fe2000f8e00ff */
[----:B------:R-:W-:Y:S01]  /*15b0*/  ULDC.64 UR4, c[0x4][0x70] ;  /* 0x01001c0000047ab9 */ /* 0x000fe20000000a00 */
[----:B------:R-:W-:Y:S02]  /*15c0*/  IMAD.U32 R10, RZ, RZ, UR6 ;  /* 0x00000006ff0a7e24 */ /* 0x000fe4000f8e00ff */
[----:B------:R-:W-:Y:S02]  /*15d0*/  IMAD.U32 R6, RZ, RZ, UR4 ;  /* 0x00000004ff067e24 */ /* 0x000fe4000f8e00ff */
[----:B------:R-:W-:-:S02]  /*15e0*/  IMAD.U32 R7, RZ, RZ, UR5 ;  /* 0x00000005ff077e24 */ /* 0x000fc4000f8e00ff */
[----:B------:R-:W-:Y:S02]  /*15f0*/  IMAD.U32 R11, RZ, RZ, UR7 ;  /* 0x00000007ff0b7e24 */ /* 0x000fe4000f8e00ff */
[----:B------:R-:W-:Y:S02]  /*1600*/  IMAD.MOV.U32 R8, RZ, RZ, 0x1e1 ;  /* 0x000001e1ff087424 */ /* 0x000fe400078e00ff */
[----:B------:R-:W-:Y:S02]  /*1610*/  IMAD.MOV.U32 R12, RZ, RZ, 0x1 ;  /* 0x00000001ff0c7424 */ /* 0x000fe400078e00ff */
[----:B0-----:R-:W-:-:S07]  /*1620*/  IMAD.MOV.U32 R13, RZ, RZ, RZ ;  /* 0x000000ffff0d7224 */ /* 0x001fce00078e00ff */
[----:B------:R-:W-:-:S07]  /*1630*/  LEPC R20, `(.L_x_17) ;  /* 0x000000001014794e */ /* 0x000fce0000000000 */
[----:B-1---5:R-:W-:Y:S05]  /*1640*/  CALL.ABS.NOINC R14 ;  /* 0x000000000e007343 */ /* 0x022fea0003c00000 */
.L_x_17:
[----:B------:R-:W-:-:S13]  /*1650*/  ISETP.NE.AND P0, PT, R103, 0x3, PT ;  /* 0x000000036700780c */ /* 0x000fda0003f05270 */
[----:B------:R-:W-:Y:S05]  /*1660*/  @!P0 BRA `(.L_x_18) ;  /* 0x0000000000048947 */ /* 0x000fea0003800000 */
[----:B------:R-:W-:Y:S01]  /*1670*/  BPT.TRAP 0x1 ;  /* 0x000000040000795c */ /* 0x000fe20000300000 */
.L_x_18:
[----:B------:R-:W0:Y:S01]  /*1680*/  S2UR UR5, SR_CgaCtaId ;  /* 0x00000000000579c3 */ /* 0x000e220000008800 */
[----:B------:R-:W-:Y:S01]  /*1690*/  UMOV UR4, 0x400 ;  /* 0x0000040000047882 */ /* 0x000fe20000000000 */
[----:B------:R-:W-:Y:S02]  /*16a0*/  IMAD.U32 R0, RZ, RZ, UR40 ;  /* 0x00000028ff007e24 */ /* 0x000fe4000f8e00ff */
[----:B------:R-:W-:-:S03]  /*16b0*/  IMAD.U32 R3, RZ, RZ, UR41 ;  /* 0x00000029ff037e24 */ /* 0x000fc6000f8e00ff */
[----:B------:R-:W-:Y:S01]  /*16c0*/  SHF.L.U32 R0, R0, 0x1f, RZ ;  /* 0x0000001f00007819 */ /* 0x000fe200000006ff */
[----:B0-----:R-:W-:-:S06]  /*16d0*/  ULEA UR4, UR5, UR4, 0x18 ;  /* 0x0000000405047291 */ /* 0x001fcc000f8ec03f */
[----:B------:R-:W-:-:S04]  /*16e0*/  IMAD.U32 R6, RZ, RZ, UR4 ;  /* 0x00000004ff067e24 */ /* 0x000fc8000f8e00ff */
[----:B------:R-:W-:-:S04]  /*16f0*/  IMAD R3, R3, 0x8, R6 ;  /* 0x0000000803037824 */ /* 0x000fc800078e0206 */
[----:B------:R0:W1:Y:S01]  /*1700*/  SYNCS.PHASECHK.TRANS64.TRYWAIT P1, [R3+URZ], R0 ;  /* 0x00000000030075a7 */ /* 0x000062000802017f */
[----:B------:R-:W-:Y:S05]  /*1710*/  @!P0 BRA `(.L_x_19) ;  /* 0x0000000000048947 */ /* 0x000fea0003800000 */
[----:B------:R-:W-:Y:S01]  /*1720*/  BPT.TRAP 0x1 ;  /* 0x000000040000795c */ /* 0x000fe20000300000 */
.L_x_19:
[----:B------:R-:W-:-:S05]  /*1730*/  IMAD.U32 R4, RZ, RZ, UR44 ;  /* 0x0000002cff047e24 */ /* 0x000fca000f8e00ff */
[----:B------:R-:W-:Y:S01]  /*1740*/  ISETP.GE.AND P2, PT, R4, 0x1, PT ;  /* 0x000000010400780c */ /* 0x000fe20003f46270 */
[----:B-1----:R-:W-:-:S12]  /*1750*/  @P1 BRA `(.L_x_20) ;  /* 0x0000000000081947 */ /* 0x002fd80003800000 */
[----:B------:R-:W1:Y:S02]  /*1760*/  SYNCS.PHASECHK.TRANS64.TRYWAIT P1, [R3+URZ], R0 ;  /* 0x00000000030075a7 */ /* 0x000e64000802017f */
[----:B-1----:R-:W-:Y:S05]  /*1770*/  @!P1 BRA `(.L_x_21) ;  /* 0x0000006400c89947 */ /* 0x002fea0003800000 */
.L_x_20:
[----:B------:R-:W-:Y:S05]  /*1780*/  WARPSYNC.ALL ;  /* 0x0000000000007948 */ /* 0x000fea0003800000 */
[----:B------:R-:W-:Y:S01]  /*1790*/  R2UR UR4, R6 ;  /* 0x00000000060472ca */ /* 0x000fe200000e0000 */
[----:B------:R-:W-:Y:S01]  /*17a0*/  ULEA UR5, UR41, UR45, 0xa ;  /* 0x0000002d29057291 */ /* 0x000fe2000f8e503f */
[----:B------:R-:W-:Y:S01]  /*17b0*/  WARPGROUP.ARRIVE ;  /* 0x00000000000079c5 */ /* 0x000fe20000000000 */
[----:B------:R-:W-:Y:S01]  /*17c0*/  UMOV UR9, 0x40000040 ;  /* 0x4000004000097882 */ /* 0x000fe20000000000 */
[----:B------:R-:W-:-:S04]  /*17d0*/  UMOV UR11, 0x40000040 ;  /* 0x40000040000b7882 */ /* 0x000fc80000000000 */
[----:B------:R-:W-:-:S05]  /*17e0*/  UMOV UR8, UR5 ;  /* 0x0000000500087c82 */ /* 0x000fca0008000000 */
[----:B------:R-:W-:-:S04]  /*17f0*/  UIADD3 UR4, UR4, 0x18180, URZ ;  /* 0x0001818004047890 */ /* 0x000fc8000fffe03f */
[----:B------:R-:W-:-:S04]  /*1800*/  USHF.R.U32.HI UR4, URZ, 0x4, UR4 ;  /* 0x000000043f047899 */ /* 0x000fc80008011604 */
[----:B------:R-:W-:-:S04]  /*1810*/  ULOP3.LUT UR4, UR4, 0x3fff, URZ, 0xc0, !UPT ;  /* 0x00003fff04047892 */ /* 0x000fc8000f8ec03f */
[----:B------:R-:W-:-:S04]  /*1820*/  ULOP3.LUT UR4, UR4, 0x2000000, URZ, 0xfc, !UPT ;  /* 0x0200000004047892 */ /* 0x000fc8000f8efc3f */
[----:B------:R-:W-:-:S07]  /*1830*/  ULEA UR6, UR41, UR4, 0xa ;  /* 0x0000000429067291 */ /* 0x000fce000f8e503f */
[----:B------:R-:W-:Y:S02]  /*1840*/  UMOV UR10, UR6 ;  /* 0x00000006000a7c82 */ /* 0x000fe40008000000 */
[----:B------:R-:W-:Y:S01]  /*1850*/  HGMMA.64x128x16.F32 R24, gdesc[UR8].tnspB, RZ, !UPT, gsb0 ;  /* 0x41e00000081879f0 */ /* 0x000fe2000c0008ff */
[----:B------:R-:W-:Y:S02]  /*1860*/  UIADD3 UR8, UR5, 0x2, URZ ;  /* 0x0000000205087890 */ /* 0x000fe4000fffe03f */
[----:B------:R-:W-:Y:S01]  /*1870*/  UIADD3 UR10, UR6, 0x80, URZ ;  /* 0x00000080060a7890 */ /* 0x000fe2000fffe03f */
[----:B------:R-:W-:Y:S01]  /*1880*/  UMOV UR9, 0x40000040 ;  /* 0x4000004000097882 */ /* 0x000fe20000000000 */
[----:B------:R-:W-:Y:S01]  /*1890*/  UMOV UR11, 0x40000040 ;  /* 0x40000040000b7882 */ /* 0x000fe20000000000 */
[----:B------:R-:W-:Y:S02]  /*18a0*/  WARPGROUP.DEPBAR.LE gsb0, 0x0 ;  /* 0x00008000000079c5 */ /* 0x000fe40000010000 */
[----:B------:R-:W-:-:S06]  /*18b0*/  WARPGROUP.ARRIVE ;  /* 0x00000000000079c5 */ /* 0x000fcc0000000000 */
[----:B------:R-:W-:Y:S01]  /*18c0*/  HGMMA.64x128x16.F32 R24, gdesc[UR8].tnspB, R24, gsb0 ;  /* 0x41e00000081879f0 */ /* 0x000fe20008000818 */
        /* <DEDUP_REMOVED lines=13> */
[----:B------:R-:W-:Y:S03]  /*19a0*/  HGMMA.64x128x16.F32 R24, gdesc[UR8].tnspB, R24, gsb0 ;  /* 0x41e00000081879f0 */ /* 0x000fe60008000818 */
[----:B------:R-:W-:Y:S02]  /*19b0*/  WARPGROUP.DEPBAR.LE gsb0, 0x0 ;  /* 0x00008000000079c5 */ /* 0x000fe40000010000 */
[----:B------:R-:W-:Y:S05]  /*19c0*/  @!P2 BRA `(.L_x_22) ;  /* 0x000000040028a947 */ /* 0x000fea0003800000 */
[----:B------:R-:W-:Y:S01]  /*19d0*/  UIADD3 UR5, UR41, 0x1, URZ ;  /* 0x0000000129057890 */ /* 0x000fe2000fffe03f */
[----:B01----:R-:W-:Y:S02]  /*19e0*/  IMAD.U32 R0, RZ, RZ, UR44 ;  /* 0x0000002cff007e24 */ /* 0x003fe4000f8e00ff */
[----:B------:R-:W-:Y:S01]  /*19f0*/  IMAD.U32 R3, RZ, RZ, UR41 ;  /* 0x00000029ff037e24 */ /* 0x000fe2000f8e00ff */
[----:B------:R-:W-:-:S04]  /*1a00*/  UISETP.NE.AND UP0, UPT, UR5, 0x6, UPT ;  /* 0x000000060500788c */ /* 0x000fc8000bf05270 */
[----:B------:R-:W-:Y:S02]  /*1a10*/  USEL UR6, URZ, 0x1, UP0 ;  /* 0x000000013f067887 */ /* 0x000fe40008000000 */
[----:B------:R-:W-:Y:S02]  /*1a20*/  USEL UR5, UR5, URZ, UP0 ;  /* 0x0000003f05057287 */ /* 0x000fe40008000000 */
[----:B------:R-:W-:-:S06]  /*1a30*/  ULOP3.LUT UR6, UR40, UR6, URZ, 0x3c, !UPT ;  /* 0x0000000628067292 */ /* 0x000fcc000f8e3c3f */
[----:B------:R-:W-:-:S07]  /*1a40*/  IMAD.U32 R7, RZ, RZ, UR6 ;  /* 0x00000006ff077e24 */ /* 0x000fce000f8e00ff */
.L_x_29:
[----:B------:R-:W-:Y:S05]  /*1a50*/  @!P0 BRA `(.L_x_23) ;  /* 0x0000000000048947 */ /* 0x000fea0003800000 */
[----:B------:R-:W-:Y:S01]  /*1a60*/  BPT.TRAP 0x1 ;  /* 0x000000040000795c */ /* 0x000fe20000300000 */
.L_x_23:
[----:B------:R-:W0:Y:S01]  /*1a70*/  S2UR UR7, SR_CgaCtaId ;  /* 0x00000000000779c3 */ /* 0x000e220000008800 */
[----:B------:R-:W-:Y:S01]  /*1a80*/  UMOV UR6, 0x400 ;  /* 0x0000040000067882 */ /* 0x000fe20000000000 */
[----:B------:R-:W-:Y:S01]  /*1a90*/  IMAD.U32 R5, RZ, RZ, UR5 ;  /* 0x00000005ff057e24 */ /* 0x000fe2000f8e00ff */
[----:B------:R-:W-:Y:S01]  /*1aa0*/  SHF.L.U32 R4, R7, 0x1f, RZ ;  /* 0x0000001f07047819 */ /* 0x000fe200000006ff */
[----:B0-----:R-:W-:-:S06]  /*1ab0*/  ULEA UR6, UR7, UR6, 0x18 ;  /* 0x0000000607067291 */ /* 0x001fcc000f8ec03f */
[----:B------:R-:W-:-:S04]  /*1ac0*/  IMAD.U32 R6, RZ, RZ, UR6 ;  /* 0x00000006ff067e24 */ /* 0x000fc8000f8e00ff */
[----:B------:R-:W-:-:S04]  /*1ad0*/  IMAD R5, R5, 0x8, R6 ;  /* 0x0000000805057824 */ /* 0x000fc800078e0206 */
[----:B------:R0:W1:Y:S01]  /*1ae0*/  SYNCS.PHASECHK.TRANS64.TRYWAIT P1, [R5+URZ], R4 ;  /* 0x00000004050075a7 */ /* 0x000062000802017f */
[----:B------:R-:W-:Y:S05]  /*1af0*/  @!P0 BRA `(.L_x_24) ;  /* 0x0000000000048947 */ /* 0x000fea0003800000 */
[----:B------:R-:W-:Y:S01]  /*1b00*/  BPT.TRAP 0x1 ;  /* 0x000000040000795c */ /* 0x000fe20000300000 */
.L_x_24:
[----:B-1----:R-:W-:Y:S05]  /*1b10*/  @P1 BRA `(.L_x_25) ;  /* 0x0000000000081947 */ /* 0x002fea0003800000 */
[----:B------:R-:W1:Y:S02]  /*1b20*/  SYNCS.PHASECHK.TRANS64.TRYWAIT P1, [R5+URZ], R4 ;  /* 0x00000004050075a7 */ /* 0x000e64000802017f */
[----:B-1----:R-:W-:Y:S05]  /*1b30*/  @!P1 BRA `(.L_x_26) ;  /* 0x0000006000ec9947 */ /* 0x002fea0003800000 */
.L_x_25:
[----:B------:R-:W-:Y:S01]  /*1b40*/  ULEA UR6, UR5, UR45, 0xa ;  /* 0x0000002d05067291 */ /* 0x000fe2000f8e503f */
[----:B------:R-:W-:Y:S01]  /*1b50*/  WARPGROUP.ARRIVE ;  /* 0x00000000000079c5 */ /* 0x000fe20000000000 */
[----:B------:R-:W-:Y:S01]  /*1b60*/  ULEA UR7, UR5, UR4, 0xa ;  /* 0x0000000405077291 */ /* 0x000fe2000f8e503f */
[----:B------:R-:W-:Y:S01]  /*1b70*/  UMOV UR9, 0x40000040 ;  /* 0x4000004000097882 */ /* 0x000fe20000000000 */
[----:B------:R-:W-:-:S03]  /*1b80*/  UMOV UR11, 0x40000040 ;  /* 0x40000040000b7882 */ /* 0x000fc60000000000 */
[----:B------:R-:W-:Y:S02]  /*1b90*/  UMOV UR8, UR6 ;  /* 0x0000000600087c82 */ /* 0x000fe40008000000 */
[----:B------:R-:W-:Y:S02]  /*1ba0*/  UMOV UR10, UR7 ;  /* 0x00000007000a7c82 */ /* 0x000fe40008000000 */
[----:B------:R-:W-:Y:S01]  /*1bb0*/  HGMMA.64x128x16.F32 R24, gdesc[UR8].tnspB, R24, gsb0 ;  /* 0x41e00000081879f0 */ /* 0x000fe20008000818 */
[----:B------:R-:W-:Y:S02]  /*1bc0*/  UIADD3 UR8, UR6, 0x2, URZ ;  /* 0x0000000206087890 */ /* 0x000fe4000fffe03f */
[----:B------:R-:W-:Y:S01]  /*1bd0*/  UIADD3 UR10, UR7, 0x80, URZ ;  /* 0x00000080070a7890 */ /* 0x000fe2000fffe03f */
[----:B------:R-:W-:Y:S01]  /*1be0*/  UMOV UR9, 0x40000040 ;  /* 0x4000004000097882 */ /* 0x000fe20000000000 */
[----:B------:R-:W-:Y:S01]  /*1bf0*/  UMOV UR11, 0x40000040 ;  /* 0x40000040000b7882 */ /* 0x000fe20000000000 */
[----:B------:R-:W-:-:S02]  /*1c00*/  WARPGROUP.DEPBAR.LE gsb0, 0x0 ;  /* 0x00008000000079c5 */ /* 0x000fc40000010000 */
        /* <DEDUP_REMOVED lines=18> */
[----:B------:R-:W-:Y:S01]  /*1d30*/  BPT.TRAP 0x1 ;  /* 0x000000040000795c */ /* 0x000fe20000300000 */
.L_x_27:
[----:B------:R-:W-:-:S13]  /*1d40*/  ISETP.NE.AND P1, PT, R102, RZ, PT ;  /* 0x000000ff6600720c */ /* 0x000fda0003f25270 */
[----:B01----:R-:W-:-:S04]  /*1d50*/  @P1 IMAD R4, R3, 0x8, R6 ;  /* 0x0000000803041824 */ /* 0x003fc800078e0206 */
[----:B------:R-:W-:-:S05]  /*1d60*/  @P1 VIADD R4, R4, 0x30 ;  /* 0x0000003004041836 */ /* 0x000fca0000000000 */
[----:B------:R-:W-:-:S04]  /*1d70*/  @P1 PRMT R4, R19, 0x654, R4 ;  /* 0x0000065413041816 */ /* 0x000fc80000000004 */
[----:B------:R0:W-:Y:S01]  /*1d80*/  @P1 SYNCS.ARRIVE.TRANS64.RED.A1T0 RZ, [R4+URZ], RZ ;  /* 0x000000ff04ff19a7 */ /* 0x0001e2000810043f */
[----:B------:R-:W-:-:S13]  /*1d90*/  ISETP.GT.U32.AND P1, PT, R18, 0x1, PT ;  /* 0x000000011200780c */ /* 0x000fda0003f24070 */
[----:B0-----:R-:W-:Y:S05]  /*1da0*/  @P1 BRA `(.L_x_28) ;  /* 0x0000000000041947 */ /* 0x001fea0003800000 */
[----:B------:R-:W-:Y:S01]  /*1db0*/  BPT.TRAP 0x1 ;  /* 0x000000040000795c */ /* 0x000fe20000300000 */
.L_x_28:
[----:B------:R-:W-:Y:S01]  /*1dc0*/  UIADD3 UR5, UR5, 0x1, URZ ;  /* 0x0000000105057890 */ /* 0x000fe2000fffe03f */
[C---:B------:R-:W-:Y:S01]  /*1dd0*/  ISETP.GT.AND P2, PT, R0.reuse, 0x1, PT ;  /* 0x000000010000780c */ /* 0x040fe20003f44270 */
[----:B------:R-:W-:Y:S02]  /*1de0*/  VIADD R3, R3, 0x1 ;  /* 0x0000000103037836 */ /* 0x000fe40000000000 */
[----:B------:R-:W-:Y:S01]  /*1df0*/  UISETP.NE.AND UP0, UPT, UR5, 0x6, UPT ;  /* 0x000000060500788c */ /* 0x000fe2000bf05270 */
[----:B------:R-:W-:Y:S02]  /*1e00*/  VIADD R0, R0, 0xffffffff ;  /* 0xffffffff00007836 */ /* 0x000fe40000000000 */
[C---:B------:R-:W-:Y:S01]  /*1e10*/  ISETP.NE.AND P1, PT, R3.reuse, 0x6, PT ;  /* 0x000000060300780c */ /* 0x040fe20003f25270 */
[----:B------:R-:W-:Y:S02]  /*1e20*/  USEL UR6, URZ, 0x1, UP0 ;  /* 0x000000013f067887 */ /* 0x000fe40008000000 */
[----:B------:R-:W-:Y:S01]  /*1e30*/  USEL UR5, UR5, URZ, UP0 ;  /* 0x0000003f05057287 */ /* 0x000fe20008000000 */
[----:B------:R-:W-:-:S03]  /*1e40*/  SEL R3, R3, RZ, P1 ;  /* 0x000000ff03037207 */ /* 0x000fc60000800000 */
[----:B------:R-:W-:Y:S01]  /*1e50*/  LOP3.LUT R7, R7, UR6, RZ, 0x3c, !PT ;  /* 0x0000000607077c12 */ /* 0x000fe2000f8e3cff */
[----:B------:R-:W-:Y:S07]  /*1e60*/  @P2 BRA `(.L_x_29) ;  /* 0xfffffff800f82947 */ /* 0x000fee000383ffff */
.L_x_22:
[----:B01----:R-:W0:Y:S02]  /*1e70*/  LDC R0, c[0x0][0x28c] ;  /* 0x0000a300ff007b82 */ /* 0x003e240000000800 */
[----:B0-----:R-:W-:-:S13]  /*1e80*/  ISETP.GE.AND P1, PT, R0, 0x1, PT ;  /* 0x000000010000780c */ /* 0x001fda0003f26270 */
[----:B------:R-:W-:Y:S05]  /*1e90*/  @!P1 BRA `(.L_x_30) ;  /* 0x0000000000449947 */ /* 0x000fea0003800000 */
[----:B------:R-:W-:Y:S05]  /*1ea0*/  @!P0 BRA `(.L_x_31) ;  /* 0x0000000000048947 */ /* 0x000fea0003800000 */
[----:B------:R-:W-:Y:S01]  /*1eb0*/  BPT.TRAP 0x1 ;  /* 0x000000040000795c */ /* 0x000fe20000300000 */
.L_x_31:
[----:B------:R-:W-:-:S13]  /*1ec0*/  ISETP.NE.AND P0, PT, R102, RZ, PT ;  /* 0x000000ff6600720c */ /* 0x000fda0003f05270 */
[----:B------:R-:W-:-:S05]  /*1ed0*/  VOTEU.ANY UP0, P0 ;  /* 0x00000000003f7886 */ /* 0x000fca0000000100 */
[----:B------:R-:W-:-:S06]  /*1ee0*/  @UP0 UIADD3 UR4, UR44, UR41, URZ ;  /* 0x000000292c040290 */ /* 0x000fcc000fffe03f */
[----:B------:R-:W-:Y:S02]  /*1ef0*/  IMAD.U32 R4, RZ, RZ, UR4 ;  /* 0x00000004ff047e24 */ /* 0x000fe4000f8e00ff */
[----:B------:R-:W-:Y:S02]  /*1f00*/  IMAD.U32 R3, RZ, RZ, UR4 ;  /* 0x00000004ff037e24 */ /* 0x000fe4000f8e00ff */
[----:B------:R-:W-:-:S05]  /*1f10*/  @P0 IMAD.WIDE.U32 R4, R4, -0x55555555, RZ ;  /* 0xaaaaaaab04040825 */ /* 0x000fca00078e00ff */
[----:B------:R-:W-:-:S05]  /*1f20*/  @P0 SHF.R.U32.HI R0, RZ, 0x2, R5 ;  /* 0x00000002ff000819 */ /* 0x000fca0000011605 */
[----:B------:R-:W-:-:S04]  /*1f30*/  @P0 IMAD R0, R0, -0x6, R3 ;  /* 0xfffffffa00000824 */ /* 0x000fc800078e0203 */
[----:B------:R-:W-:-:S04]  /*1f40*/  @P0 IMAD R0, R0, 0x8, R6 ;  /* 0x0000000800000824 */ /* 0x000fc800078e0206 */
[----:B------:R-:W-:-:S05]  /*1f50*/  @P0 VIADD R0, R0, 0x30 ;  /* 0x0000003000000836 */ /* 0x000fca0000000000 */
[----:B------:R-:W-:-:S04]  /*1f60*/  @P0 PRMT R0, R19, 0x654, R0 ;  /* 0x0000065413000816 */ /* 0x000fc80000000000 */
[----:B------:R0:W-:Y:S01]  /*1f70*/  @P0 SYNCS.ARRIVE.TRANS64.RED.A1T0 RZ, [R0+URZ], RZ ;  /* 0x000000ff00ff09a7 */ /* 0x0001e2000810043f */
[----:B------:R-:W-:-:S13]  /*1f80*/  ISETP.GT.U32.AND P0, PT, R18, 0x1, PT ;  /* 0x000000011200780c */ /* 0x000fda0003f04070 */
[----:B0-----:R-:W-:Y:S05]  /*1f90*/  @P0 BRA `(.L_x_30) ;  /* 0x0000000000040947 */ /* 0x001fea0003800000 */
[----:B------:R-:W-:Y:S01]  /*1fa0*/  BPT.TRAP 0x1 ;  /* 0x000000040000795c */ /* 0x000fe20000300000 */
.L_x_30:
[----:B------:R-:W-:Y:S01]  /*1fb0*/  IMAD.SHL.U32 R3, R100, 0x80, RZ ;  /* 0x0000008064037824 */ /* 0x000fe200078e00ff */
[----:B------:R-:W-:Y:S01]  /*1fc0*/  UIADD3 UR41, UR43, UR41, URZ ;  /* 0x000000292b297290 */ /* 0x000fe2000fffe03f */
[----:B------:R-:W-:Y:S01]  /*1fd0*/  SHF.R.S32.HI R13, RZ, 0x1f, R99 ;  /* 0x0000001fff0d7819 */ /* 0x000fe20000011463 */
[----:B------:R-:W-:Y:S01]  /*1fe0*/  UISETP.GE.U32.AND UP1, UPT, UR43, 0x6, UPT ;  /* 0x000000062b00788c */ /* 0x000fe2000bf26070 */
[----:B------:R-:W-:Y:S01]  /*1ff0*/  IMAD.SHL.U32 R7, R101, 0x80, RZ ;  /* 0x0000008065077824 */ /* 0x000fe200078e00ff */
[----:B------:R-:W-:Y:S01]  /*2000*/  ULDC UR7, c[0x0][0x288] ;  /* 0x0000a20000077ab9 */ /* 0x000fe20000000800 */
[C---:B------:R-:W-:Y:S01]  /*2010*/  LOP3.LUT R8, R3.reuse, 0x6, R94, 0xf8, !PT ;  /* 0x0000000603087812 */ /* 0x040fe200078ef85e */
[----:B------:R-:W-:Y:S01]  /*2020*/  UISETP.GT.U32.AND UP0, UPT, UR41, 0x5, UPT ;  /* 0x000000052900788c */ /* 0x000fe2000bf04070 */
[----:B------:R-:W-:Y:S01]  /*2030*/  ISETP.GE.AND P0, PT, R3, UR7, PT ;  /* 0x0000000703007c0c */ /* 0x000fe2000bf06270 */
[----:B------:R-:W-:Y:S01]  /*2040*/  ULDC.64 UR4, c[0x0][0x5d0] ;  /* 0x0001740000047ab9 */ /* 0x000fe20000000a00 */
[--C-:B------:R-:W-:Y:S01]  /*2050*/  SHF.R.S32.HI R9, RZ, 0x1f, R8.reuse ;  /* 0x0000001fff097819 */ /* 0x100fe20000011408 */
[----:B------:R-:W-:Y:S01]  /*2060*/  ULDC UR10, c[0x0][0x284] ;  /* 0x0000a100000a7ab9 */ /* 0x000fe20000000800 */
[----:B------:R-:W-:Y:S01]  /*2070*/  IMAD R0, R13, UR4, RZ ;  /* 0x000000040d007c24 */ /* 0x000fe2000f8e02ff */
[----:B------:R-:W-:Y:S01]  /*2080*/  UISETP.LT.U32.AND UP0, UPT, UR43, 0x6, UP0 ;  /* 0x000000062b00788c */ /* 0x000fe20008701070 */
[----:B------:R-:W-:Y:S01]  /*2090*/  ISETP.GE.OR P0, PT, R7, UR10, P0 ;  /* 0x0000000a07007c0c */ /* 0x000fe20008706670 */
[----:B------:R-:W-:Y:S01]  /*20a0*/  IMAD.WIDE.U32 R4, R99, UR4, R8 ;  /* 0x0000000463047c25 */ /* 0x000fe2000f8e0008 */
[----:B------:R-:W-:Y:S01]  /*20b0*/  ULDC.64 UR8, c[0x0][0x5c8] ;  /* 0x0001720000087ab9 */ /* 0x000fe20000000a00 */
[----:B------:R-:W-:-:S02]  /*20c0*/  USEL UR6, URZ, 0x1, !UP0 ;  /* 0x000000013f067887 */ /* 0x000fc4000c000000 */
[----:B------:R-:W-:Y:S01]  /*20d0*/  IMAD R11, R99, UR5, R0 ;  /* 0x00000005630b7c24 */ /* 0x000fe2000f8e0200 */
[----:B------:R-:W-:Y:S01]  /*20e0*/  @UP1 UIMAD.WIDE.U32 UR4, UR41, -0x55555555, URZ ;  /* 0xaaaaaaab290418a5 */ /* 0x000fe2000f8e003f */
[----:B------:R-:W-:Y:S01]  /*20f0*/  IMAD.WIDE R100, R101, 0x80, R22 ;  /* 0x0000008065647825 */ /* 0x000fe200078e0216 */
[----:B------:R-:W-:Y:S02]  /*2100*/  ULOP3.LUT UR40, UR40, UR6, URZ, 0x3c, !UPT ;  /* 0x0000000628287292 */ /* 0x000fe4000f8e3c3f */
[----:B------:R-:W-:Y:S01]  /*2110*/  @UP1 USHF.R.U32.HI UR4, URZ, 0x2, UR5 ;  /* 0x000000023f041899 */ /* 0x000fe20008011605 */
[----:B------:R-:W-:Y:S02]  /*2120*/  IMAD.IADD R5, R5, 0x1, R11 ;  /* 0x0000000105057824 */ /* 0x000fe400078e020b */
[----:B------:R-:W-:Y:S01]  /*2130*/  IMAD R11, R101, UR8, RZ ;  /* 0x00000008650b7c24 */ /* 0x000fe2000f8e02ff */
[----:B------:R-:W-:Y:S01]  /*2140*/  @UP1 ULOP3.LUT UR40, UR40, 0x1, UR4, 0x78, !UPT ;  /* 0x0000000128281892 */ /* 0x000fe2000f8e7804 */
[----:B------:R-:W-:-:S04]  /*2150*/  IMAD.WIDE.U32 R104, R100, UR8, R4 ;  /* 0x0000000864687c25 */ /* 0x000fc8000f8e0004 */
[----:B------:R-:W-:Y:S02]  /*2160*/  IMAD R11, R100, UR9, R11 ;  /* 0x00000009640b7c24 */ /* 0x000fe4000f8e020b */
[----:B------:R-:W-:Y:S01]  /*2170*/  IMAD.MOV.U32 R0, RZ, RZ, -0x1 ;  /* 0xffffffffff007424 */ /* 0x000fe200078e00ff */
[----:B------:R-:W-:Y:S06]  /*2180*/  @P0 BRA `(.L_x_32) ;  /* 0x0000004000040947 */ /* 0x000fec0003800000 */
[----:B-----5:R-:W-:Y:S01]  /*2190*/  FSETP.NEU.AND P1, PT, R89, RZ, PT ;  /* 0x000000ff5900720b */ /* 0x020fe20003f2d000 */
[----:B------:R-:W-:Y:S01]  /*21a0*/  IMAD.IADD R4, R93, 0x1, -R3 ;  /* 0x000000015d047824 */ /* 0x000fe200078e0a03 */
[----:B------:R-:W-:Y:S01]  /*21b0*/  BSSY B0, `(.L_x_32) ;  /* 0x00003fe000007945 */ /* 0x000fe20003800000 */
[----:B------:R-:W-:Y:S02]  /*21c0*/  IMAD.IADD R3, R98, 0x1, -R7 ;  /* 0x0000000162037824 */ /* 0x000fe400078e0a07 */
[----:B------:R-:W-:Y:S01]  /*21d0*/  IMAD.IADD R115, R105, 0x1, R11 ;  /* 0x0000000169737824 */ /* 0x000fe200078e020b */
[----:B------:R-:W-:-:S04]  /*21e0*/  ISETP.GT.AND P0, PT, R4, RZ, PT ;  /* 0x000000ff0400720c */ /* 0x000fc80003f04270 */
[----:B------:R-:W-:-:S03]  /*21f0*/  ISETP.GT.AND P3, PT, R3, RZ, P0 ;  /* 0x000000ff0300720c */ /* 0x000fc60000764270 */
[----:B------:R-:W-:Y:S10]  /*2200*/  @!P1 BRA `(.L_x_33) ;  /* 0x0000002c00289947 */ /* 0x000ff40003800000 */
[----:B------:R-:W0:Y:S01]  /*2210*/  LDC.64 R108, c[0x0][0x5b8] ;  /* 0x00016e00ff6c7b82 */ /* 0x000e220000000a00 */
[----:B------:R-:W-:-:S07]  /*2220*/  ULDC.64 UR4, c[0x0][0x5c0] ;  /* 0x0001700000047ab9 */ /* 0x000fce0000000a00 */
[----:B------:R-:W1:Y:S08]  /*2230*/  LDC.64 R110, c[0x0][0x5b0] ;  /* 0x00016c00ff6e7b82 */ /* 0x000e700000000a00 */
[----:B------:R-:W2:Y:S01]  /*2240*/  LDC.64 R112, c[0x0][0x5a8] ;  /* 0x00016a00ff707b82 */ /* 0x000ea20000000a00 */
[-C--:B0-----:R-:W-:Y:S02]  /*2250*/  IMAD R6, R13, R108.reuse, RZ ;  /* 0x0000006c0d067224 */ /* 0x081fe400078e02ff */
[----:B------:R-:W-:-:S04]  /*2260*/  IMAD.WIDE.U32 R106, R99, R108, R8 ;  /* 0x0000006c636a7225 */ /* 0x000fc800078e0008 */
[----:B------:R-:W-:Y:S02]  /*2270*/  IMAD R105, R99, R109, R6 ;  /* 0x0000006d63697224 */ /* 0x000fe400078e0206 */
[-C--:B-1----:R-:W-:Y:S02]  /*2280*/  IMAD R5, R101, R110.reuse, RZ ;  /* 0x0000006e65057224 */ /* 0x082fe400078e02ff */
[----:B------:R-:W-:Y:S02]  /*2290*/  IMAD.IADD R13, R107, 0x1, R105 ;  /* 0x000000016b0d7824 */ /* 0x000fe400078e0269 */
[----:B------:R-:W-:Y:S02]  /*22a0*/  IMAD.MOV.U32 R12, RZ, RZ, R106 ;  /* 0x000000ffff0c7224 */ /* 0x000fe400078e006a */
[C---:B------:R-:W-:Y:S02]  /*22b0*/  IMAD R109, R100.reuse, R111, R5 ;  /* 0x0000006f646d7224 */ /* 0x040fe400078e0205 */
[----:B------:R-:W-:-:S04]  /*22c0*/  IMAD.WIDE.U32 R6, R100, R110, R12 ;  /* 0x0000006e64067225 */ /* 0x000fc800078e000c */
[----:B------:R-:W-:Y:S01]  /*22d0*/  IMAD.IADD R5, R7, 0x1, R109 ;  /* 0x0000000107057824 */ /* 0x000fe200078e026d */
[----:B--2---:R-:W-:-:S04]  /*22e0*/  LEA R14, P1, R6, R112, 0x1 ;  /* 0x00000070060e7211 */ /* 0x004fc800078208ff */
[----:B------:R-:W-:-:S05]  /*22f0*/  LEA.HI.X R15, R6, R113, R5, 0x1, P1 ;  /* 0x00000071060f7211 */ /* 0x000fca00008f0c05 */
[----:B------:R0:W2:Y:S01]  /*2300*/  @P3 LDG.E.LTC128B.U16 R5, desc[UR38][R14.64] ;  /* 0x000000260e053981 */ /* 0x0000a2000c1e1520 */
[----:B------:R-:W-:Y:S01]  /*2310*/  IMAD.WIDE.U32 R6, R100, R110, R8 ;  /* 0x0000006e64067225 */ /* 0x000fe200078e0008 */
[----:B------:R-:W-:Y:S03]  /*2320*/  BSSY B1, `(.L_x_34) ;  /* 0x0000013000017945 */ /* 0x000fe60003800000 */
[----:B------:R-:W-:Y:S02]  /*2330*/  IMAD.IADD R7, R109, 0x1, R7 ;  /* 0x000000016d077824 */ /* 0x000fe400078e0207 */
[----:B------:R-:W-:Y:S01]  /*2340*/  IMAD.WIDE.U32 R20, R99, R108, R6 ;  /* 0x0000006c63147225 */ /* 0x000fe200078e0006 */
[----:B0-----:R-:W-:-:S03]  /*2350*/  SHF.L.U64.HI R15, R110, 0x3, R111 ;  /* 0x000000036e0f7819 */ /* 0x001fc6000001026f */
[----:B------:R-:W-:Y:S01]  /*2360*/  IMAD.IADD R7, R105, 0x1, R21 ;  /* 0x0000000169077824 */ /* 0x000fe200078e0215 */
[----:B------:R-:W-:Y:S01]  /*2370*/  LEA R6, P4, R20, R112, 0x1 ;  /* 0x0000007014067211 */ /* 0x000fe200078808ff */
[----:B------:R-:W-:-:S03]  /*2380*/  IMAD.SHL.U32 R14, R110, 0x8, RZ ;  /* 0x000000086e0e7824 */ /* 0x000fc600078e00ff */
[----:B------:R-:W-:Y:S01]  /*2390*/  LEA.HI.X R7, R20, R113, R7, 0x1, P4 ;  /* 0x0000007114077211 */ /* 0x000fe200020f0c07 */
[----:B--2---:R-:W-:-:S05]  /*23a0*/  HADD2.F32 R10, -RZ, R5.H0_H0 ;  /* 0x20000005ff0a7230 */ /* 0x004fca0000004100 */
[----:B------:R-:W-:Y:S01]  /*23b0*/  FMUL R11, R10, R89 ;  /* 0x000000590a0b7220 */ /* 0x000fe20000400000 */
[----:B------:R-:W-:-:S03]  /*23c0*/  LEA R10, P1, R104, UR4, 0x1 ;  /* 0x00000004680a7c11 */ /* 0x000fc6000f8208ff */
[----:B------:R-:W-:Y:S01]  /*23d0*/  FFMA R24, R24, R88, R11 ;  /* 0x0000005818187223 */ /* 0x000fe2000000000b */
[----:B------:R-:W-:Y:S02]  /*23e0*/  LEA.HI.X R11, R104, UR5, R115, 0x1, P1 ;  /* 0x00000005680b7c11 */ /* 0x000fe400088f0c73 */
[----:B------:R-:W-:Y:S02]  /*23f0*/  ISETP.GT.AND P1, PT, R4, 0x1, PT ;  /* 0x000000010400780c */ /* 0x000fe40003f24270 */
[----:B------:R-:W-:Y:S02]  /*2400*/  F2FP.F16.F32.PACK_AB R24, RZ, R24 ;  /* 0x00000018ff18723e */ /* 0x000fe400000000ff */
[----:B------:R-:W-:-:S03]  /*2410*/  ISETP.GT.AND P2, PT, R3, RZ, P1 ;  /* 0x000000ff0300720c */ /* 0x000fc60000f44270 */
[----:B------:R0:W-:Y:S10]  /*2420*/  @P3 STG.E.U16 desc[UR38][R10.64], R24 ;  /* 0x000000180a003986 */ /* 0x0001f4000c101526 */
[----:B------:R-:W-:Y:S05]  /*2430*/  @!P2 BRA `(.L_x_35) ;  /* 0x000000000004a947 */ /* 0x000fea0003800000 */
[----:B------:R1:W5:Y:S02]  /*2440*/  LDG.E.LTC128B.U16 R5, desc[UR38][R6.64+0x2] ;  /* 0x0000022606057981 */ /* 0x000364000c1e1520 */
.L_x_35:
[----:B------:R-:W-:Y:S05]  /*2450*/  BSYNC B1 ;  /* 0x0000000000017941 */ /* 0x000fea0003800000 */
.L_x_34:
[----:B-----5:R-:W-:Y:S01]  /*2460*/  HADD2.F32 R12, -RZ, R5.H0_H0 ;  /* 0x20000005ff0c7230 */ /* 0x020fe20000004100 */
[----:B------:R-:W-:Y:S01]  /*2470*/  ISETP.GT.AND P0, PT, R3, 0x8, P0 ;  /* 0x000000080300780c */ /* 0x000fe20000704270 */
[----:B------:R-:W-:Y:S01]  /*2480*/  IMAD.WIDE.U32 R20, R100, R110, R14 ;  /* 0x0000006e64147225 */ /* 0x000fe200078e000e */
[----:B0-----:R-:W-:-:S03]  /*2490*/  PRMT R24, R5, 0x7610, R24 ;  /* 0x0000761005187816 */ /* 0x001fc60000000018 */
[----:B------:R-:W-:Y:S01]  /*24a0*/  FMUL R12, R12, R89 ;  /* 0x000000590c0c7220 */ /* 0x000fe20000400000 */
[----:B------:R-:W-:Y:S01]  /*24b0*/  IMAD.IADD R109, R109, 0x1, R21 ;  /* 0x000000016d6d7824 */ /* 0x000fe200078e0215 */
[----:B------:R-:W-:Y:S02]  /*24c0*/  IADD3 R106, P3, R106, R20, RZ ;  /* 0x000000146a6a7210 */ /* 0x000fe40007f7e0ff */
[----:B------:R-:W-:-:S03]  /*24d0*/  FFMA R12, R25, R88, R12 ;  /* 0x00000058190c7223 */ /* 0x000fc6000000000c */
[----:B------:R-:W-:Y:S01]  /*24e0*/  IMAD.X R13, R109, 0x1, R13, P3 ;  /* 0x000000016d0d7824 */ /* 0x000fe200018e060d */
[C---:B------:R-:W-:Y:S02]  /*24f0*/  LEA R14, P3, R106.reuse, R112, 0x1 ;  /* 0x000000706a0e7211 */ /* 0x040fe400078608ff */
[----:B------:R-:W-:Y:S02]  /*2500*/  F2FP.F16.F32.PACK_AB R12, RZ, R12 ;  /* 0x0000000cff0c723e */ /* 0x000fe400000000ff */
[----:B------:R-:W-:Y:S02]  /*2510*/  LEA.HI.X R15, R106, R113, R13, 0x1, P3 ;  /* 0x000000716a0f7211 */ /* 0x000fe400018f0c0d */
[----:B------:R-:W-:-:S05]  /*2520*/  PRMT R21, R12, 0x7610, R21 ;  /* 0x000076100c157816 */ /* 0x000fca0000000015 */
[----:B------:R0:W-:Y:S04]  /*2530*/  @P2 STG.E.U16 desc[UR38][R10.64+0x2], R21 ;  /* 0x000002150a002986 */ /* 0x0001e8000c101526 */
[----:B------:R-:W2:Y:S01]  /*2540*/  @P0 LDG.E.LTC128B.U16 R24, desc[UR38][R14.64] ;  /* 0x000000260e180981 */ /* 0x000ea2000c1e1520 */
[----:B------:R-:W-:Y:S01]  /*2550*/  IADD3 R20, P2, R8, R20, RZ ;  /* 0x0000001408147210 */ /* 0x000fe20007f5e0ff */
[----:B------:R-:W-:Y:S01]  /*2560*/  BSSY B1, `(.L_x_36) ;  /* 0x0000011000017945 */ /* 0x000fe20003800000 */
[C---:B------:R-:W-:Y:S02]  /*2570*/  SHF.L.U64.HI R13, R90.reuse, 0x1, R91 ;  /* 0x000000015a0d7819 */ /* 0x040fe4000001025b */
[----:B------:R-:W-:Y:S01]  /*2580*/  ISETP.GT.AND P1, PT, R3, 0x8, P1 ;  /* 0x000000080300780c */ /* 0x000fe20000f24270 */
[----:B0-----:R-:W-:Y:S01]  /*2590*/  IMAD.X R21, R9, 0x1, R109, P2 ;  /* 0x0000000109157824 */ /* 0x001fe200010e066d */
[----:B------:R-:W-:Y:S01]  /*25a0*/  LEA R12, P2, R90, R10, 0x1 ;  /* 0x0000000a5a0c7211 */ /* 0x000fe200078408ff */
[----:B------:R-:W-:-:S04]  /*25b0*/  IMAD.WIDE.U32 R20, R99, R108, R20 ;  /* 0x0000006c63147225 */ /* 0x000fc800078e0014 */
[----:B------:R-:W-:Y:S02]  /*25c0*/  IMAD.X R13, R13, 0x1, R11, P2 ;  /* 0x000000010d0d7824 */ /* 0x000fe400010e060b */
[----:B------:R-:W-:Y:S02]  /*25d0*/  IMAD.IADD R9, R105, 0x1, R21 ;  /* 0x0000000169097824 */ /* 0x000fe400078e0215 */
[----:B--2---:R-:W-:-:S05]  /*25e0*/  HADD2.F32 R8, -RZ, R24.H0_H0 ;  /* 0x20000018ff087230 */ /* 0x004fca0000004100 */
[----:B------:R-:W-:Y:S01]  /*25f0*/  FMUL R5, R8, R89 ;  /* 0x0000005908057220 */ /* 0x000fe20000400000 */
[----:B------:R-:W-:-:S03]  /*2600*/  LEA R8, P3, R20, R112, 0x1 ;  /* 0x0000007014087211 */ /* 0x000fc600078608ff */
[----:B------:R-:W-:Y:S01]  /*2610*/  FFMA R5, R26, R88, R5 ;  /* 0x000000581a057223 */ /* 0x000fe20000000005 */
[----:B------:R-:W-:-:S04]  /*2620*/  LEA.HI.X R9, R20, R113, R9, 0x1, P3 ;  /* 0x0000007114097211 */ /* 0x000fc800018f0c09 */
[----:B------:R-:W-:-:S05]  /*2630*/  F2FP.F16.F32.PACK_AB R5, RZ, R5 ;  /* 0x00000005ff05723e */ /* 0x000fca00000000ff */
[----:B------:R0:W-:Y:S01]  /*2640*/  @P0 STG.E.U16 desc[UR38][R12.64], R5 ;  /* 0x000000050c000986 */ /* 0x0001e2000c101526 */
[----:B------:R-:W-:Y:S05]  /*2650*/  @!P1 BRA `(.L_x_37) ;  /* 0x0000000000049947 */ /* 0x000fea0003800000 */
[----:B------:R2:W5:Y:S02]  /*2660*/  LDG.E.LTC128B.U16 R24, desc[UR38][R8.64+0x2] ;  /* 0x0000022608187981 */ /* 0x000564000c1e1520 */
.L_x_37:
[----:B------:R-:W-:Y:S05]  /*2670*/  BSYNC B1 ;  /* 0x0000000000017941 */ /* 0x000fea0003800000 */
.L_x_36:
[----:B-----5:R-:W-:Y:S01]  /*2680*/  HADD2.F32 R14, -RZ, R24.H0_H0 ;  /* 0x20000018ff0e7230 */ /* 0x020fe20000004100 */
[----:B------:R-:W-:Y:S01]  /*2690*/  ISETP.GT.AND P0, PT, R4, 0x8, PT ;  /* 0x000000080400780c */ /* 0x000fe20003f04270 */
[----:B------:R-:W-:Y:S03]  /*26a0*/  BSSY B1, `(.L_x_38) ;  /* 0x0000008000017945 */ /* 0x000fe60003800000 */
[----:B------:R-:W-:Y:S01]  /*26b0*/  FMUL R14, R14, R89 ;  /* 0x000000590e0e7220 */ /* 0x000fe20000400000 */
[----:B------:R-:W-:-:S03]  /*26c0*/  ISETP.GT.AND P2, PT, R3, RZ, P0 ;  /* 0x000000ff0300720c */ /* 0x000fc60000744270 */
[----:B------:R-:W-:-:S05]  /*26d0*/  FFMA R14, R27, R88, R14 ;  /* 0x000000581b0e7223 */ /* 0x000fca000000000e */
[----:B------:R-:W-:-:S05]  /*26e0*/  F2FP.F16.F32.PACK_AB R14, RZ, R14 ;  /* 0x0000000eff0e723e */ /* 0x000fca00000000ff */
[----:B------:R3:W-:Y:S01]  /*26f0*/  @P1 STG.E.U16 desc[UR38][R12.64+0x2], R14 ;  /* 0x0000020e0c001986 */ /* 0x0007e2000c101526 */
[----:B------:R-:W-:Y:S05]  /*2700*/  @!P2 BRA `(.L_x_39) ;  /* 0x000000000004a947 */ /* 0x000fea0003800000 */
[----:B------:R4:W5:Y:S02]  /*2710*/  LDG.E.LTC128B.U16 R24, desc[UR38][R6.64+0x10] ;  /* 0x0000102606187981 */ /* 0x000964000c1e1520 */
.L_x_39:
[----:B------:R-:W-:Y:S05]  /*2720*/  BSYNC B1 ;  /* 0x0000000000017941 */ /* 0x000fea0003800000 */
.L_x_38:
[----:B---3-5:R-:W-:Y:S01]  /*2730*/  HADD2.F32 R14, -RZ, R24.H0_H0 ;  /* 0x20000018ff0e7230 */ /* 0x028fe20000004100 */
[----:B------:R-:W-:Y:S01]  /*2740*/  ISETP.GT.AND P1, PT, R4, 0x9, PT ;  /* 0x000000090400780c */ /* 0x000fe20003f24270 */
[----:B------:R-:W-:Y:S03]  /*2750*/  BSSY B1, `(.L_x_40) ;  /* 0x0000008000017945 */ /* 0x000fe60003800000 */
[----:B0-----:R-:W-:Y:S01]  /*2760*/  FMUL R5, R14, R89 ;  /* 0x000000590e057220 */ /* 0x001fe20000400000 */
[----:B------:R-:W-:-:S03]  /*2770*/  ISETP.GT.AND P3, PT, R3, RZ, P1 ;  /* 0x000000ff0300720c */ /* 0x000fc60000f64270 */
[----:B------:R-:W-:-:S05]  /*2780*/  FFMA R5, R28, R88, R5 ;  /* 0x000000581c057223 */ /* 0x000fca0000000005 */
[----:B------:R-:W-:-:S05]  /*2790*/  F2FP.F16.F32.PACK_AB R5, RZ, R5 ;  /* 0x00000005ff05723e */ /* 0x000fca00000000ff */
[----:B------:R0:W-:Y:S01]  /*27a0*/  @P2 STG.E.U16 desc[UR38][R10.64+0x10], R5 ;  /* 0x000010050a002986 */ /* 0x0001e2000c101526 */
[----:B------:R-:W-:Y:S05]  /*27b0*/  @!P3 BRA `(.L_x_41) ;  /* 0x000000000004b947 */ /* 0x000fea0003800000 */
[----:B------:R3:W5:Y:S02]  /*27c0*/  LDG.E.LTC128B.U16 R24, desc[UR38][R6.64+0x12] ;  /* 0x0000122606187981 */ /* 0x000764000c1e1520 */
.L_x_41:
[----:B------:R-:W-:Y:S05]  /*27d0*/  BSYNC B1 ;  /* 0x0000000000017941 */ /* 0x000fea0003800000 */
.L_x_40:
[----:B-----5:R-:W-:Y:S01]  /*27e0*/  HADD2.F32 R14, -RZ, R24.H0_H0 ;  /* 0x20000018ff0e7230 */ /* 0x020fe20000004100 */
[----:B------:R-:W-:Y:S01]  /*27f0*/  ISETP.GT.AND P0, PT, R3, 0x8, P0 ;  /* 0x000000080300780c */ /* 0x000fe20000704270 */
[----:B------:R-:W-:Y:S03]  /*2800*/  BSSY B1, `(.L_x_42) ;  /* 0x0000007000017945 */ /* 0x000fe60003800000 */
[----:B------:R-:W-:-:S04]  /*2810*/  FMUL R14, R14, R89 ;  /* 0x000000590e0e7220 */ /* 0x000fc80000400000 */
[----:B------:R-:W-:-:S05]  /*2820*/  FFMA R14, R29, R88, R14 ;  /* 0x000000581d0e7223 */ /* 0x000fca000000000e */
[----:B------:R-:W-:-:S05]  /*2830*/  F2FP.F16.F32.PACK_AB R14, RZ, R14 ;  /* 0x0000000eff0e723e */ /* 0x000fca00000000ff */
[----:B------:R0:W-:Y:S01]  /*2840*/  @P3 STG.E.U16 desc[UR38][R10.64+0x12], R14 ;  /* 0x0000120e0a003986 */ /* 0x0001e2000c101526 */
[----:B------:R-:W-:Y:S05]  /*2850*/  @!P0 BRA `(.L_x_43) ;  /* 0x0000000000048947 */ /* 0x000fea0003800000 */
[----:B------:R0:W5:Y:S02]  /*2860*/  LDG.E.LTC128B.U16 R24, desc[UR38][R8.64+0x10] ;  /* 0x0000102608187981 */ /* 0x000164000c1e1520 */
.L_x_43:
[----:B------:R-:W-:Y:S05]  /*2870*/  BSYNC B1 ;  /* 0x0000000000017941 */ /* 0x000fea0003800000 */
.L_x_42:
[----:B0----5:R-:W-:Y:S01]  /*2880*/  HADD2.F32 R14, -RZ, R24.H0_H0 ;  /* 0x20000018ff0e7230 */ /* 0x021fe20000004100 */
        /* <DEDUP_REMOVED lines=8> */
.L_x_45:
[----:B------:R-:W-:Y:S05]  /*2910*/  BSYNC B1 ;  /* 0x0000000000017941 */ /* 0x000fea0003800000 */
.L_x_44:
        /* <DEDUP_REMOVED lines=10> */
.L_x_47:
[----:B------:R-:W-:Y:S05]  /*29c0*/  BSYNC B1 ;  /* 0x0000000000017941 */ /* 0x000fea0003800000 */
.L_x_46:
[----:B0----5:R-:W-:Y:S01]  /*29d0*/  HADD2.F32 R14, -RZ, R24.H0_H0 ;  /* 0x20000018ff0e7230 */ /* 0x021fe20000004100 */
        /* <DEDUP_REMOVED lines=9> */
.L_x_49:
[----:B------:R-:W-:Y:S05]  /*2a70*/  BSYNC B1 ;  /* 0x0000000000017941 */ /* 0x000fea0003800000 */
.L_x_48:
        /* <DEDUP_REMOVED lines=9> */
.L_x_51:
[----:B------:R-:W-:Y:S05]  /*2b10*/  BSYNC B1 ;  /* 0x0000000000017941 */ /* 0x000fea0003800000 */
.L_x_50:
        /* <DEDUP_REMOVED lines=9> */
.L_x_53:
[----:B------:R-:W-:Y:S05]  /*2bb0*/  BSYNC B1 ;  /* 0x0000000000017941 */ /* 0x000fea0003800000 */
.L_x_52:
        /* <DEDUP_REMOVED lines=10> */
.L_x_55:
[----:B------:R-:W-:Y:S05]  /*2c60*/  BSYNC B1 ;  /* 0x0000000000017941 */ /* 0x000fea0003800000 */
.L_x_54:
        /* <DEDUP_REMOVED lines=10> */
.L_x_57:
[----:B------:R-:W-:Y:S05]  /*2d10*/  BSYNC B1 ;  /* 0x0000000000017941 */ /* 0x000fea0003800000 */
.L_x_56:
        /* <DEDUP_REMOVED lines=9> */
.L_x_59:
[----:B------:R-:W-:Y:S05]  /*2db0*/  BSYNC B1 ;  /* 0x0000000000017941 */ /* 0x000fea0003800000 */
.L_x_58:
        /* <DEDUP_REMOVED lines=9> */
.L_x_61:
[----:B------:R-:W-:Y:S05]  /*2e50*/  BSYNC B1 ;  /* 0x0000000000017941 */ /* 0x000fea0003800000 */
.L_x_60:
        /* <DEDUP_REMOVED lines=10> */
.L_x_63:
[----:B------:R-:W-:Y:S05]  /*2f00*/  BSYNC B1 ;  /* 0x0000000000017941 */ /* 0x000fea0003800000 */
.L_x_62:
        /* <DEDUP_REMOVED lines=10> */
.L_x_65:
[----:B------:R-:W-:Y:S05]  /*2fb0*/  BSYNC B1 ;  /* 0x0000000000017941 */ /* 0x000fea0003800000 */
.L_x_64:
        /* <DEDUP_REMOVED lines=9> */
.L_x_67:
[----:B------:R-:W-:Y:S05]  /*3050*/  BSYNC B1 ;  /* 0x0000000000017941 */ /* 0x000fea0003800000 */
.L_x_66:
        /* <DEDUP_REMOVED lines=9> */
.L_x_69:
[----:B------:R-:W-:Y:S05]  /*30f0*/  BSYNC B1 ;  /* 0x0000000000017941 */ /* 0x000fea0003800000 */
.L_x_68:
        /* <DEDUP_REMOVED lines=10> */
.L_x_71:
[----:B------:R-:W-:Y:S05]  /*31a0*/  BSYNC B1 ;  /* 0x0000000000017941 */ /* 0x000fea0003800000 */
.L_x_70:
        /* <DEDUP_REMOVED lines=10> */
.L_x_73:
[----:B------:R-:W-:Y:S05]  /*3250*/  BSYNC B1 ;  /* 0x0000000000017941 */ /* 0x000fea0003800000 */
.L_x_72:
        /* <DEDUP_REMOVED lines=9> */
.L_x_75:
[----:B------:R-:W-:Y:S05]  /*32f0*/  BSYNC B1 ;  /* 0x0000000000017941 */ /* 0x000fea0003800000 */
.L_x_74:
        /* <DEDUP_REMOVED lines=9> */
.L_x_77:
[----:B------:R-:W-:Y:S05]  /*3390*/  BSYNC B1 ;  /* 0x0000000000017941 */ /* 0x000fea0003800000 */
.L_x_76:
        /* <DEDUP_REMOVED lines=10> */
.L_x_79:
[----:B------:R-:W-:Y:S05]  /*3440*/  BSYNC B1 ;  /* 0x0000000000017941 */ /* 0x000fea0003800000 */
.L_x_78:
        /* <DEDUP_REMOVED lines=10> */
.L_x_81:
[----:B------:R-:W-:Y:S05]  /*34f0*/  BSYNC B1 ;  /* 0x0000000000017941 */ /* 0x000fea0003800000 */
.L_x_80:
        /* <DEDUP_REMOVED lines=9> */
.L_x_83:
[----:B------:R-:W-:Y:S05]  /*3590*/  BSYNC B1 ;  /* 0x0000000000017941 */ /* 0x000fea0003800000 */
.L_x_82:
        /* <DEDUP_REMOVED lines=9> */
.L_x_85:
[----:B------:R-:W-:Y:S05]  /*3630*/  BSYNC B1 ;  /* 0x0000000000017941 */ /* 0x000fea0003800000 */
.L_x_84:
        /* <DEDUP_REMOVED lines=10> */
.L_x_87:
[----:B------:R-:W-:Y:S05]  /*36e0*/  BSYNC B1 ;  /* 0x0000000000017941 */ /* 0x000fea0003800000 */
.L_x_86:
        /* <DEDUP_REMOVED lines=10> */
.L_x_89:
[----:B------:R-:W-:Y:S05]  /*3790*/  BSYNC B1 ;  /* 0x0000000000017941 */ /* 0x000fea0003800000 */
.L_x_88:
        /* <DEDUP_REMOVED lines=9> */
.L_x_91:
[----:B------:R-:W-:Y:S05]  /*3830*/  BSYNC B1 ;  /* 0x0000000000017941 */ /* 0x000fea0003800000 */
.L_x_90:
        /* <DEDUP_REMOVED lines=9> */
.L_x_93:
[----:B------:R-:W-:Y:S05]  /*38d0*/  BSYNC B1 ;  /* 0x0000000000017941 */ /* 0x000fea0003800000 */
.L_x_92:
        /* <DEDUP_REMOVED lines=10> */
.L_x_95:
[----:B------:R-:W-:Y:S05]  /*3980*/  BSYNC B1 ;  /* 0x0000000000017941 */ /* 0x000fea0003800000 */
.L_x_94:
        /* <DEDUP_REMOVED lines=10> */
.L_x_97:
[----:B------:R-:W-:Y:S05]  /*3a30*/  BSYNC B1 ;  /* 0x0000000000017941 */ /* 0x000fea0003800000 */
.L_x_96:
        /* <DEDUP_REMOVED lines=9> */
.L_x_99:
[----:B------:R-:W-:Y:S05]  /*3ad0*/  BSYNC B1 ;  /* 0x0000000000017941 */ /* 0x000fea0003800000 */
.L_x_98:
        /* <DEDUP_REMOVED lines=9> */
.L_x_101:
[----:B------:R-:W-:Y:S05]  /*3b70*/  BSYNC B1 ;  /* 0x0000000000017941 */ /* 0x000fea0003800000 */
.L_x_100:
        /* <DEDUP_REMOVED lines=10> */
.L_x_103:
[----:B------:R-:W-:Y:S05]  /*3c20*/  BSYNC B1 ;  /* 0x0000000000017941 */ /* 0x000fea0003800000 */
.L_x_102:
        /* <DEDUP_REMOVED lines=10> */
.L_x_105:
[----:B------:R-:W-:Y:S05]  /*3cd0*/  BSYNC B1 ;  /* 0x0000000000017941 */ /* 0x000fea0003800000 */
.L_x_104:
        /* <DEDUP_REMOVED lines=9> */
.L_x_107:
[----:B------:R-:W-:Y:S05]  /*3d70*/  BSYNC B1 ;  /* 0x0000000000017941 */ /* 0x000fea0003800000 */
.L_x_106:
        /* <DEDUP_REMOVED lines=9> */
.L_x_109:
[----:B------:R-:W-:Y:S05]  /*3e10*/  BSYNC B1 ;  /* 0x0000000000017941 */ /* 0x000fea0003800000 */
.L_x_108:
        /* <DEDUP_REMOVED lines=10> */
.L_x_111:
[----:B------:R-:W-:Y:S05]  /*3ec0*/  BSYNC B1 ;  /* 0x0000000000017941 */ /* 0x000fea0003800000 */
.L_x_110:
        /* <DEDUP_REMOVED lines=10> */
.L_x_113:
[----:B------:R-:W-:Y:S05]  /*3f70*/  BSYNC B1 ;  /* 0x0000000000017941 */ /* 0x000fea0003800000 */
.L_x_112:
        /* <DEDUP_REMOVED lines=9> */
.L_x_115:
[----:B------:R-:W-:Y:S05]  /*4010*/  BSYNC B1 ;  /* 0x0000000000017941 */ /* 0x000fea0003800000 */
.L_x_114:
        /* <DEDUP_REMOVED lines=9> */
.L_x_117:
[----:B------:R-:W-:Y:S05]  /*40b0*/  BSYNC B1 ;  /* 0x0000000000017941 */ /* 0x000fea0003800000 */
.L_x_116:
        /* <DEDUP_REMOVED lines=10> */
.L_x_119:
[----:B------:R-:W-:Y:S05]  /*4160*/  BSYNC B1 ;  /* 0x0000000000017941 */ /* 0x000fea0003800000 */
.L_x_118:
        /* <DEDUP_REMOVED lines=10> */
.L_x_121:
[----:B------:R-:W-:Y:S05]  /*4210*/  BSYNC B1 ;  /* 0x0000000000017941 */ /* 0x000fea0003800000 */
.L_x_120:
        /* <DEDUP_REMOVED lines=9> */
.L_x_123:
[----:B------:R-:W-:Y:S05]  /*42b0*/  BSYNC B1 ;  /* 0x0000000000017941 */ /* 0x000fea0003800000 */
.L_x_122:
        /* <DEDUP_REMOVED lines=9> */
.L_x_125:
[----:B------:R-:W-:Y:S05]  /*4350*/  BSYNC B1 ;  /* 0x0000000000017941 */ /* 0x000fea0003800000 */
.L_x_124:
        /* <DEDUP_REMOVED lines=10> */
.L_x_127:
[----:B------:R-:W-:Y:S05]  /*4400*/  BSYNC B1 ;  /* 0x0000000000017941 */ /* 0x000fea0003800000 */
.L_x_126:
        /* <DEDUP_REMOVED lines=10> */
.L_x_129:
[----:B------:R-:W-:Y:S05]  /*44b0*/  BSYNC B1 ;  /* 0x0000000000017941 */ /* 0x000fea0003800000 */
.L_x_128:
        /* <DEDUP_REMOVED lines=9> */
.L_x_131:
[----:B------:R-:W-:Y:S05]  /*4550*/  BSYNC B1 ;  /* 0x0000000000017941 */ /* 0x000fea0003800000 */
.L_x_130:
        /* <DEDUP_REMOVED lines=9> */
.L_x_133:
[----:B------:R-:W-:Y:S05]  /*45f0*/  BSYNC B1 ;  /* 0x0000000000017941 */ /* 0x000fea0003800000 */
.L_x_132:
        /* <DEDUP_REMOVED lines=10> */
.L_x_135:
[----:B------:R-:W-:Y:S05]  /*46a0*/  BSYNC B1 ;  /* 0x0000000000017941 */ /* 0x000fea0003800000 */
.L_x_134:
        /* <DEDUP_REMOVED lines=10> */
.L_x_137:
[----:B------:R-:W-:Y:S05]  /*4750*/  BSYNC B1 ;  /* 0x0000000000017941 */ /* 0x000fea0003800000 */
.L_x_136:
        /* <DEDUP_REMOVED lines=9> */
.L_x_139:
[----:B------:R-:W-:Y:S05]  /*47f0*/  BSYNC B1 ;  /* 0x0000000000017941 */ /* 0x000fea0003800000 */
.L_x_138:
        /* <DEDUP_REMOVED lines=9> */
.L_x_141:
[----:B------:R-:W-:Y:S05]  /*4890*/  BSYNC B1 ;  /* 0x0000000000017941 */ /* 0x000fea0003800000 */
.L_x_140:
        /* <DEDUP_REMOVED lines=10> */
.L_x_143:
[----:B------:R-:W-:Y:S05]  /*4940*/  BSYNC B1 ;  /* 0x0000000000017941 */ /* 0x000fea0003800000 */
.L_x_142:
        /* <DEDUP_REMOVED lines=10> */
.L_x_145:
[----:B------:R-:W-:Y:S05]  /*49f0*/  BSYNC B1 ;  /* 0x0000000000017941 */ /* 0x000fea0003800000 */
.L_x_144:
        /* <DEDUP_REMOVED lines=9> */
.L_x_147:
[----:B------:R-:W-:Y:S05]  /*4a90*/  BSYNC B1 ;  /* 0x0000000000017941 */ /* 0x000fea0003800000 */
.L_x_146:
        /* <DEDUP_REMOVED lines=9> */
.L_x_149:
[----:B------:R-:W-:Y:S05]  /*4b30*/  BSYNC B1 ;  /* 0x0000000000017941 */ /* 0x000fea0003800000 */
.L_x_148:
        /* <DEDUP_REMOVED lines=10> */
.L_x_151:
[----:B------:R-:W-:Y:S05]  /*4be0*/  BSYNC B1 ;  /* 0x0000000000017941 */ /* 0x000fea0003800000 */
.L_x_150:
[----:B0----5:R-:W-:Y:S01]  /*4bf0*/  HADD2.F32 R14, -RZ, R24.H0_H0 ;  /* 0x20000018ff0e7230 */ /* 0x021fe20000004100 */
[----:B------:R-:W-:Y:S01]  /*4c00*/  ISETP.GT.AND P1, PT, R4, 0x79, PT ;  /* 0x000000790400780c */ /* 0x000fe20003f24270 */
[----:B------:R-:W-:Y:S01]  /*4c10*/  @P2 IMAD.MOV.U32 R4, RZ, RZ, R10 ;  /* 0x000000ffff042224 */ /* 0x000fe200078e000a */
[----:B------:R-:W-:Y:S02]  /*4c20*/  BSSY B1, `(.L_x_152) ;  /* 0x000000a000017945 */ /* 0x000fe40003800000 */
[----:B------:R-:W-:Y:S01]  /*4c30*/  FMUL R5, R14, R89 ;  /* 0x000000590e057220 */ /* 0x000fe20000400000 */
[----:B------:R-:W-:-:S03]  /*4c40*/  ISETP.GT.AND P3, PT, R3, RZ, P1 ;  /* 0x000000ff0300720c */ /* 0x000fc60000f64270 */
[----:B------:R-:W-:-:S05]  /*4c50*/  FFMA R5, R84, R88, R5 ;  /* 0x0000005854057223 */ /* 0x000fca0000000005 */
[----:B------:R-:W-:-:S04]  /*4c60*/  F2FP.F16.F32.PACK_AB R5, RZ, R5 ;  /* 0x00000005ff05723e */ /* 0x000fc800000000ff */
[----:B------:R-:W-:Y:S01]  /*4c70*/  PRMT R14, R5, 0x7610, R14 ;  /* 0x00007610050e7816 */ /* 0x000fe2000000000e */
[----:B------:R-:W-:-:S05]  /*4c80*/  @P2 IMAD.MOV.U32 R5, RZ, RZ, R11 ;  /* 0x000000ffff052224 */ /* 0x000fca00078e000b */
[----:B------:R0:W-:Y:S01]  /*4c90*/  @P2 STG.E.U16 desc[UR38][R4.64+0xf0], R14 ;  /* 0x0000f00e04002986 */ /* 0x0001e2000c101526 */
[----:B------:R-:W-:Y:S05]  /*4ca0*/  @!P3 BRA `(.L_x_153) ;  /* 0x000000000004b947 */ /* 0x000fea0003800000 */
[----:B------:R0:W5:Y:S02]  /*4cb0*/  LDG.E.LTC128B.U16 R24, desc[UR38][R6.64+0xf2] ;  /* 0x0000f22606187981 */ /* 0x000164000c1e1520 */
.L_x_153:
[----:B------:R-:W-:Y:S05]  /*4cc0*/  BSYNC B1 ;  /* 0x0000000000017941 */ /* 0x000fea0003800000 */
.L_x_152:
        /* <DEDUP_REMOVED lines=9> */
.L_x_155:
[----:B------:R-:W-:Y:S05]  /*4d60*/  BSYNC B1 ;  /* 0x0000000000017941 */ /* 0x000fea0003800000 */
.L_x_154:
[----:B0----5:R-:W-:Y:S01]  /*4d70*/  HADD2.F32 R4, -RZ, R24.H0_H0 ;  /* 0x20000018ff047230 */ /* 0x021fe20000004100 */
[----:B------:R-:W-:Y:S01]  /*4d80*/  ISETP.GT.AND P1, PT, R3, 0x8, P1 ;  /* 0x000000080300780c */ /* 0x000fe20000f24270 */
[----:B------:R-:W-:Y:S03]  /*4d90*/  BSSY B1, `(.L_x_156) ;  /* 0x000000a000017945 */ /* 0x000fe60003800000 */
[----:B------:R-:W-:Y:S01]  /*4da0*/  FMUL R5, R4, R89 ;  /* 0x0000005904057220 */ /* 0x000fe20000400000 */
[----:B------:R-:W-:-:S03]  /*4db0*/  @P0 IMAD.MOV.U32 R4, RZ, RZ, R12 ;  /* 0x000000ffff040224 */ /* 0x000fc600078e000c */
[----:B------:R-:W-:-:S05]  /*4dc0*/  FFMA R5, R86, R88, R5 ;  /* 0x0000005856057223 */ /* 0x000fca0000000005 */
[----:B------:R-:W-:-:S04]  /*4dd0*/  F2FP.F16.F32.PACK_AB R5, RZ, R5 ;  /* 0x00000005ff05723e */ /* 0x000fc800000000ff */
[----:B-1-34-:R-:W-:Y:S01]  /*4de0*/  PRMT R6, R5, 0x7610, R6 ;  /* 0x0000761005067816 */ /* 0x01afe20000000006 */
[----:B------:R-:W-:-:S05]  /*4df0*/  @P0 IMAD.MOV.U32 R5, RZ, RZ, R13 ;  /* 0x000000ffff050224 */ /* 0x000fca00078e000d */
[----:B------:R0:W-:Y:S01]  /*4e00*/  @P0 STG.E.U16 desc[UR38][R4.64+0xf0], R6 ;  /* 0x0000f00604000986 */ /* 0x0001e2000c101526 */
[----:B------:R-:W-:Y:S05]  /*4e10*/  @!P1 BRA `(.L_x_157) ;  /* 0x0000000000049947 */ /* 0x000fea0003800000 */
[----:B------:R1:W5:Y:S02]  /*4e20*/  LDG.E.LTC128B.U16 R24, desc[UR38][R8.64+0xf2] ;  /* 0x0000f22608187981 */ /* 0x000364000c1e1520 */
.L_x_157:
[----:B------:R-:W-:Y:S05]  /*4e30*/  BSYNC B1 ;  /* 0x0000000000017941 */ /* 0x000fea0003800000 */
.L_x_156:
[----:B------:R-:W-:Y:S05]  /*4e40*/  @!P1 BRA `(.L_x_158) ;  /* 0x0000001000d09947 */ /* 0x000fea0003800000 */
[----:B-----5:R-:W-:-:S05]  /*4e50*/  HADD2.F32 R24, -RZ, R24.H0_H0 ;  /* 0x20000018ff187230 */ /* 0x020fca0000004100 */
[----:B------:R-:W-:-:S04]  /*4e60*/  FMUL R24, R24, R89 ;  /* 0x0000005918187220 */ /* 0x000fc80000400000 */
[----:B------:R-:W-:-:S05]  /*4e70*/  FFMA R24, R87, R88, R24 ;  /* 0x0000005857187223 */ /* 0x000fca0000000018 */
[----:B------:R-:W-:-:S05]  /*4e80*/  F2FP.F16.F32.PACK_AB R24, RZ, R24 ;  /* 0x00000018ff18723e */ /* 0x000fca00000000ff */
[----:B------:R3:W-:Y:S01]  /*4e90*/  STG.E.U16 desc[UR38][R12.64+0xf2], R24 ;  /* 0x0000f2180c007986 */ /* 0x0007e2000c101526 */
[----:B------:R-:W-:Y:S05]  /*4ea0*/  BRA `(.L_x_158) ;  /* 0x0000001000b87947 */ /* 0x000fea0003800000 */
.L_x_33:
[----:B------:R-:W-:Y:S01]  /*4eb0*/  ISETP.GT.AND P2, PT, R4, 0x1, PT ;  /* 0x000000010400780c */ /* 0x000fe20003f44270 */
[----:B------:R-:W-:Y:S01]  /*4ec0*/  ULDC.64 UR4, c[0x0][0x5c0] ;  /* 0x0001700000047ab9 */ /* 0x000fe20000000a00 */
[-C--:B------:R-:W-:Y:S01]  /*4ed0*/  FMUL R24, R24, R88.reuse ;  /* 0x0000005818187220 */ /* 0x080fe20000400000 */
[-C--:B------:R-:W-:Y:S01]  /*4ee0*/  FMUL R25, R25, R88.reuse ;  /* 0x0000005819197220 */ /* 0x080fe20000400000 */
[----:B------:R-:W-:Y:S01]  /*4ef0*/  ISETP.GT.AND P1, PT, R3, RZ, P2 ;  /* 0x000000ff0300720c */ /* 0x000fe20001724270 */
[-C--:B------:R-:W-:Y:S01]  /*4f00*/  FMUL R26, R26, R88.reuse ;  /* 0x000000581a1a7220 */ /* 0x080fe20000400000 */
[----:B------:R-:W-:Y:S01]  /*4f10*/  LEA R6, P4, R104, UR4, 0x1 ;  /* 0x0000000468067c11 */ /* 0x000fe2000f8808ff */
[----:B------:R-:W-:Y:S01]  /*4f20*/  FMUL R27, R27, R88 ;  /* 0x000000581b1b7220 */ /* 0x000fe20000400000 */
[----:B------:R-:W-:Y:S01]  /*4f30*/  F2FP.F16.F32.PACK_AB R24, RZ, R24 ;  /* 0x00000018ff18723e */ /* 0x000fe200000000ff */
[-C--:B------:R-:W-:Y:S01]  /*4f40*/  FMUL R28, R28, R88.reuse ;  /* 0x000000581c1c7220 */ /* 0x080fe20000400000 */
[----:B------:R-:W-:Y:S01]  /*4f50*/  LEA.HI.X R7, R104, UR5, R115, 0x1, P4 ;  /* 0x0000000568077c11 */ /* 0x000fe2000a0f0c73 */
[-C--:B------:R-:W-:Y:S01]  /*4f60*/  FMUL R29, R29, R88.reuse ;  /* 0x000000581d1d7220 */ /* 0x080fe20000400000 */
[----:B------:R-:W-:Y:S01]  /*4f70*/  F2FP.F16.F32.PACK_AB R25, RZ, R25 ;  /* 0x00000019ff19723e */ /* 0x000fe200000000ff */
[-C--:B------:R-:W-:Y:S01]  /*4f80*/  FMUL R30, R30, R88.reuse ;  /* 0x000000581e1e7220 */ /* 0x080fe20000400000 */
[----:B------:R-:W-:Y:S01]  /*4f90*/  ISETP.GT.AND P2, PT, R3, 0x8, P2 ;  /* 0x000000080300780c */ /* 0x000fe20001744270 */
[----:B------:R-:W-:Y:S01]  /*4fa0*/  @P3 STG.E.U16 desc[UR38][R6.64], R24 ;  /* 0x0000001806003986 */ /* 0x000fe2000c101526 */
[C---:B------:R-:W-:Y:S01]  /*4fb0*/  SHF.L.U64.HI R5, R90.reuse, 0x1, R91 ;  /* 0x000000015a057819 */ /* 0x040fe2000001025b */
[----:B------:R-:W-:Y:S01]  /*4fc0*/  FMUL R31, R31, R88 ;  /* 0x000000581f1f7220 */ /* 0x000fe20000400000 */
[----:B------:R-:W-:Y:S01]  /*4fd0*/  LEA R8, P3, R90, R6, 0x1 ;  /* 0x000000065a087211 */ /* 0x000fe200078608ff */
[----:B------:R-:W-:Y:S01]  /*4fe0*/  @P1 STG.E.U16 desc[UR38][R6.64+0x2], R25 ;  /* 0x0000021906001986 */ /* 0x000fe2000c101526 */
[----:B------:R-:W-:Y:S01]  /*4ff0*/  ISETP.GT.AND P1, PT, R3, 0x8, P0 ;  /* 0x000000080300780c */ /* 0x000fe20000724270 */
[----:B------:R-:W-:Y:S01]  /*5000*/  FMUL R32, R32, R88 ;  /* 0x0000005820207220 */ /* 0x000fe20000400000 */
[----:B------:R-:W-:Y:S01]  /*5010*/  F2FP.F16.F32.PACK_AB R26, RZ, R26 ;  /* 0x0000001aff1a723e */ /* 0x000fe200000000ff */
[----:B------:R-:W-:Y:S01]  /*5020*/  IMAD.X R9, R5, 0x1, R7, P3 ;  /* 0x0000000105097824 */ /* 0x000fe200018e0607 */
[----:B------:R-:W-:Y:S01]  /*5030*/  F2FP.F16.F32.PACK_AB R27, RZ, R27 ;  /* 0x0000001bff1b723e */ /* 0x000fe200000000ff */
[-C--:B------:R-:W-:Y:S01]  /*5040*/  FMUL R33, R33, R88.reuse ;  /* 0x0000005821217220 */ /* 0x080fe20000400000 */
[----:B------:R-:W-:Y:S01]  /*5050*/  ISETP.GT.AND P0, PT, R4, 0x8, PT ;  /* 0x000000080400780c */ /* 0x000fe20003f04270 */
[----:B------:R-:W-:Y:S01]  /*5060*/  FMUL R34, R34, R88 ;  /* 0x0000005822227220 */ /* 0x000fe20000400000 */
[----:B------:R-:W-:Y:S01]  /*5070*/  F2FP.F16.F32.PACK_AB R28, RZ, R28 ;  /* 0x0000001cff1c723e */ /* 0x000fe200000000ff */
[-C--:B------:R-:W-:Y:S01]  /*5080*/  FMUL R35, R35, R88.reuse ;  /* 0x0000005823237220 */ /* 0x080fe20000400000 */
[C---:B------:R-:W-:Y:S01]  /*5090*/  ISETP.GT.AND P4, PT, R3.reuse, RZ, P0 ;  /* 0x000000ff0300720c */ /* 0x040fe20000784270 */
[-C--:B------:R-:W-:Y:S01]  /*50a0*/  FMUL R36, R36, R88.reuse ;  /* 0x0000005824247220 */ /* 0x080fe20000400000 */
[----:B------:R-:W-:Y:S01]  /*50b0*/  F2FP.F16.F32.PACK_AB R29, RZ, R29 ;  /* 0x0000001dff1d723e */ /* 0x000fe200000000ff */
[----:B------:R-:W-:Y:S01]  /*50c0*/  @P1 STG.E.U16 desc[UR38][R8.64], R26 ;  /* 0x0000001a08001986 */ /* 0x000fe2000c101526 */
[----:B------:R-:W-:Y:S01]  /*50d0*/  ISETP.GT.AND P1, PT, R3, 0x8, P0 ;  /* 0x000000080300780c */ /* 0x000fe20000724270 */
[----:B------:R-:W-:Y:S01]  /*50e0*/  FMUL R37, R37, R88 ;  /* 0x0000005825257220 */ /* 0x000fe20000400000 */
[----:B------:R-:W-:Y:S01]  /*50f0*/  F2FP.F16.F32.PACK_AB R30, RZ, R30 ;  /* 0x0000001eff1e723e */ /* 0x000fe200000000ff */
[----:B------:R-:W-:Y:S01]  /*5100*/  @P2 STG.E.U16 desc[UR38][R8.64+0x2], R27 ;  /* 0x0000021b08002986 */ /* 0x000fe2000c101526 */
[----:B------:R-:W-:Y:S01]  /*5110*/  ISETP.GT.AND P2, PT, R4, 0x9, PT ;  /* 0x000000090400780c */ /* 0x000fe20003f44270 */
[-C--:B------:R-:W-:Y:S01]  /*5120*/  FMUL R38, R38, R88.reuse ;  /* 0x0000005826267220 */ /* 0x080fe20000400000 */
[----:B------:R-:W-:Y:S01]  /*5130*/  F2FP.F16.F32.PACK_AB R31, RZ, R31 ;  /* 0x0000001fff1f723e */ /* 0x000fe200000000ff */
[-C--:B------:R-:W-:Y:S01]  /*5140*/  FMUL R39, R39, R88.reuse ;  /* 0x0000005827277220 */ /* 0x080fe20000400000 */
[C---:B------:R-:W-:Y:S01]  /*5150*/  ISETP.GT.AND P3, PT, R3.reuse, RZ, P2 ;  /* 0x000000ff0300720c */ /* 0x040fe20001764270 */
[----:B------:R-:W-:Y:S01]  /*5160*/  @P4 STG.E.U16 desc[UR38][R6.64+0x10], R28 ;  /* 0x0000101c06004986 */ /* 0x000fe2000c101526 */
[----:B------:R-:W-:Y:S01]  /*5170*/  ISETP.GT.AND P2, PT, R3, 0x8, P2 ;  /* 0x000000080300780c */ /* 0x000fe20001744270 */
[-C--:B------:R-:W-:Y:S01]  /*5180*/  FMUL R40, R40, R88.reuse ;  /* 0x0000005828287220 */ /* 0x080fe20000400000 */
[----:B------:R-:W-:Y:S01]  /*5190*/  ISETP.GT.AND P0, PT, R4, 0x10, PT ;  /* 0x000000100400780c */ /* 0x000fe20003f04270 */
[----:B------:R-:W-:Y:S01]  /*51a0*/  FMUL R41, R41, R88 ;  /* 0x0000005829297220 */ /* 0x000fe20000400000 */
[----:B------:R-:W-:Y:S01]  /*51b0*/  F2FP.F16.F32.PACK_AB R32, RZ, R32 ;  /* 0x00000020ff20723e */ /* 0x000fe200000000ff */
[-C--:B------:R-:W-:Y:S01]  /*51c0*/  FMUL R42, R42, R88.reuse ;  /* 0x000000582a2a7220 */ /* 0x080fe20000400000 */
[----:B------:R-:W-:Y:S01]  /*51d0*/  ISETP.GT.AND P4, PT, R3, RZ, P0 ;  /* 0x000000ff0300720c */ /* 0x000fe20000784270 */
[-C--:B------:R-:W-:Y:S01]  /*51e0*/  FMUL R43, R43, R88.reuse ;  /* 0x000000582b2b7220 */ /* 0x080fe20000400000 */
[----:B------:R-:W-:Y:S01]  /*51f0*/  F2FP.F16.F32.PACK_AB R33, RZ, R33 ;  /* 0x00000021ff21723e */ /* 0x000fe200000000ff */
[----:B------:R-:W-:Y:S01]  /*5200*/  FMUL R44, R44, R88 ;  /* 0x000000582c2c7220 */ /* 0x000fe20000400000 */
[----:B------:R-:W-:Y:S01]  /*5210*/  F2FP.F16.F32.PACK_AB R34, RZ, R34 ;  /* 0x00000022ff22723e */ /* 0x000fe200000000ff */
[----:B------:R-:W-:Y:S01]  /*5220*/  @P3 STG.E.U16 desc[UR38][R6.64+0x12], R29 ;  /* 0x0000121d06003986 */ /* 0x000fe2000c101526 */
[----:B------:R-:W-:Y:S01]  /*5230*/  ISETP.GT.AND P3, PT, R4, 0x11, PT ;  /* 0x000000110400780c */ /* 0x000fe20003f64270 */
[-C--:B------:R-:W-:Y:S01]  /*5240*/  FMUL R45, R45, R88.reuse ;  /* 0x000000582d2d7220 */ /* 0x080fe20000400000 */
[----:B------:R-:W-:Y:S01]  /*5250*/  F2FP.F16.F32.PACK_AB R35, RZ, R35 ;  /* 0x00000023ff23723e */ /* 0x000fe200000000ff */
[----:B------:R-:W-:Y:S01]  /*5260*/  @P1 STG.E.U16 desc[UR38][R8.64+0x10], R30 ;  /* 0x0000101e08001986 */ /* 0x000fe2000c101526 */
[C---:B------:R-:W-:Y:S01]  /*5270*/  ISETP.GT.AND P1, PT, R3.reuse, 0x8, P0 ;  /* 0x000000080300780c */ /* 0x040fe20000724270 */
[-C--:B------:R-:W-:Y:S01]  /*5280*/  FMUL R46, R46, R88.reuse ;  /* 0x000000582e2e7220 */ /* 0x080fe20000400000 */
[----:B------:R-:W-:Y:S01]  /*5290*/  ISETP.GT.AND P0, PT, R4, 0x18, PT ;  /* 0x000000180400780c */ /* 0x000fe20003f04270 */
[----:B------:R-:W-:Y:S01]  /*52a0*/  @P2 STG.E.U16 desc[UR38][R8.64+0x12], R31 ;  /* 0x0000121f08002986 */ /* 0x000fe2000c101526 */
[----:B------:R-:W-:Y:S01]  /*52b0*/  ISETP.GT.AND P2, PT, R3, RZ, P3 ;  /* 0x000000ff0300720c */ /* 0x000fe20001f44270 */
[-C--:B------:R-:W-:Y:S01]  /*52c0*/  FMUL R47, R47, R88.reuse ;  /* 0x000000582f2f7220 */ /* 0x080fe20000400000 */
[C---:B------:R-:W-:Y:S01]  /*52d0*/  ISETP.GT.AND P3, PT, R3.reuse, 0x8, P3 ;  /* 0x000000080300780c */ /* 0x040fe20001f64270 */
[----:B------:R-:W-:Y:S01]  /*52e0*/  @P4 STG.E.U16 desc[UR38][R6.64+0x20], R32 ;  /* 0x0000202006004986 */ /* 0x000fe2000c101526 */
[----:B------:R-:W-:Y:S01]  /*52f0*/  ISETP.GT.AND P4, PT, R3, RZ, P0 ;  /* 0x000000ff0300720c */ /* 0x000fe20000784270 */
[----:B------:R-:W-:Y:S01]  /*5300*/  FMUL R48, R48, R88 ;  /* 0x0000005830307220 */ /* 0x000fe20000400000 */
[----:B------:R-:W-:Y:S01]  /*5310*/  F2FP.F16.F32.PACK_AB R36, RZ, R36 ;  /* 0x00000024ff24723e */ /* 0x000fe200000000ff */
[-C--:B------:R-:W-:Y:S01]  /*5320*/  FMUL R49, R49, R88.reuse ;  /* 0x0000005831317220 */ /* 0x080fe20000400000 */
[----:B------:R-:W-:Y:S01]  /*5330*/  F2FP.F16.F32.PACK_AB R37, RZ, R37 ;  /* 0x00000025ff25723e */ /* 0x000fe200000000ff */
[----:B------:R-:W-:Y:S01]  /*5340*/  FMUL R50, R50, R88 ;  /* 0x0000005832327220 */ /* 0x000fe20000400000 */
[----:B------:R-:W-:Y:S01]  /*5350*/  F2FP.F16.F32.PACK_AB R38, RZ, R38 ;  /* 0x00000026ff26723e */ /* 0x000fe200000000ff */
[----:B------:R-:W-:Y:S01]  /*5360*/  FMUL R51, R51, R88 ;  /* 0x0000005833337220 */ /* 0x000fe20000400000 */
[----:B------:R-:W-:Y:S01]  /*5370*/  F2FP.F16.F32.PACK_AB R39, RZ, R39 ;  /* 0x00000027ff27723e */ /* 0x000fe200000000ff */
[----:B------:R-:W-:Y:S01]  /*5380*/  @P2 STG.E.U16 desc[UR38][R6.64+0x22], R33 ;  /* 0x0000222106002986 */ /* 0x000fe2000c101526 */
[----:B------:R-:W-:Y:S01]  /*5390*/  F2FP.F16.F32.PACK_AB R40, RZ, R40 ;  /* 0x00000028ff28723e */ /* 0x000fe200000000ff */
[-C--:B------:R-:W-:Y:S01]  /*53a0*/  FMUL R52, R52, R88.reuse ;  /* 0x0000005834347220 */ /* 0x080fe20000400000 */
[----:B------:R-:W-:Y:S01]  /*53b0*/  F2FP.F16.F32.PACK_AB R41, RZ, R41 ;  /* 0x00000029ff29723e */ /* 0x000fe200000000ff */
[----:B------:R-:W-:Y:S01]  /*53c0*/  @P1 STG.E.U16 desc[UR38][R8.64+0x20], R34 ;  /* 0x0000202208001986 */ /* 0x000fe2000c101526 */
[----:B------:R-:W-:Y:S01]  /*53d0*/  ISETP.GT.AND P1, PT, R3, 0x8, P0 ;  /* 0x000000080300780c */ /* 0x000fe20000724270 */
[-C--:B------:R-:W-:Y:S01]  /*53e0*/  FMUL R53, R53, R88.reuse ;  /* 0x0000005835357220 */ /* 0x080fe20000400000 */
[C---:B------:R-:W-:Y:S01]  /*53f0*/  ISETP.GT.AND P0, PT, R4.reuse, 0x20, PT ;  /* 0x000000200400780c */ /* 0x040fe20003f04270 */
[----:B------:R-:W-:Y:S01]  /*5400*/  @P3 STG.E.U16 desc[UR38][R8.64+0x22], R35 ;  /* 0x0000222308003986 */ /* 0x000fe2000c101526 */
[----:B------:R-:W-:Y:S01]  /*5410*/  ISETP.GT.AND P3, PT, R4, 0x19, PT ;  /* 0x000000190400780c */ /* 0x000fe20003f64270 */
[----:B------:R-:W-:Y:S01]  /*5420*/  FMUL R54, R54, R88 ;  /* 0x0000005836367220 */ /* 0x000fe20000400000 */
[----:B------:R-:W-:Y:S01]  /*5430*/  F2FP.F16.F32.PACK_AB R42, RZ, R42 ;  /* 0x0000002aff2a723e */ /* 0x000fe200000000ff */
[----:B------:R-:W-:Y:S01]  /*5440*/  @P4 STG.E.U16 desc[UR38][R6.64+0x30], R36 ;  /* 0x0000302406004986 */ /* 0x000fe2000c101526 */
[----:B------:R-:W-:Y:S01]  /*5450*/  ISETP.GT.AND P2, PT, R3, RZ, P3 ;  /* 0x000000ff0300720c */ /* 0x000fe20001f44270 */
[-C--:B------:R-:W-:Y:S01]  /*5460*/  FMUL R55, R55, R88.reuse ;  /* 0x0000005837377220 */ /* 0x080fe20000400000 */
[C---:B------:R-:W-:Y:S01]  /*5470*/  ISETP.GT.AND P3, PT, R3.reuse, 0x8, P3 ;  /* 0x000000080300780c */ /* 0x040fe20001f64270 */
[-C--:B------:R-:W-:Y:S01]  /*5480*/  FMUL R56, R56, R88.reuse ;  /* 0x0000005838387220 */ /* 0x080fe20000400000 */
[----:B------:R-:W-:Y:S01]  /*5490*/  ISETP.GT.AND P4, PT, R3, RZ, P0 ;  /* 0x000000ff0300720c */ /* 0x000fe20000784270 */
[-C--:B------:R-:W-:Y:S01]  /*54a0*/  FMUL R57, R57, R88.reuse ;  /* 0x0000005839397220 */ /* 0x080fe20000400000 */
[----:B------:R-:W-:Y:S01]  /*54b0*/  F2FP.F16.F32.PACK_AB R43, RZ, R43 ;  /* 0x0000002bff2b723e */ /* 0x000fe200000000ff */
[----:B------:R-:W-:Y:S01]  /*54c0*/  FMUL R58, R58, R88 ;  /* 0x000000583a3a7220 */ /* 0x000fe20000400000 */
[----:B------:R-:W-:Y:S01]  /*54d0*/  F2FP.F16.F32.PACK_AB R44, RZ, R44 ;  /* 0x0000002cff2c723e */ /* 0x000fe200000000ff */
[-C--:B------:R-:W-:Y:S01]  /*54e0*/  FMUL R59, R59, R88.reuse ;  /* 0x000000583b3b7220 */ /* 0x080fe20000400000 */
[----:B------:R-:W-:Y:S01]  /*54f0*/  F2FP.F16.F32.PACK_AB R45, RZ, R45 ;  /* 0x0000002dff2d723e */ /* 0x000fe200000000ff */
[----:B------:R-:W-:Y:S01]  /*5500*/  FMUL R60, R60, R88 ;  /* 0x000000583c3c7220 */ /* 0x000fe20000400000 */
[----:B------:R-:W-:Y:S01]  /*5510*/  F2FP.F16.F32.PACK_AB R46, RZ, R46 ;  /* 0x0000002eff2e723e */ /* 0x000fe200000000ff */
[----:B------:R-:W-:Y:S01]  /*5520*/  @P2 STG.E.U16 desc[UR38][R6.64+0x32], R37 ;  /* 0x0000322506002986 */ /* 0x000fe2000c101526 */
[----:B------:R-:W-:Y:S01]  /*5530*/  F2FP.F16.F32.PACK_AB R47, RZ, R47 ;  /* 0x0000002fff2f723e */ /* 0x000fe200000000ff */
[----:B------:R-:W-:Y:S01]  /*5540*/  FMUL R61, R61, R88 ;  /* 0x000000583d3d7220 */ /* 0x000fe20000400000 */
[----:B------:R-:W-:Y:S01]  /*5550*/  F2FP.F16.F32.PACK_AB R48, RZ, R48 ;  /* 0x00000030ff30723e */ /* 0x000fe200000000ff */
[----:B------:R-:W-:Y:S01]  /*5560*/  @P1 STG.E.U16 desc[UR38][R8.64+0x30], R38 ;  /* 0x0000302608001986 */ /* 0x000fe2000c101526 */
[----:B------:R-:W-:Y:S01]  /*5570*/  ISETP.GT.AND P1, PT, R3, 0x8, P0 ;  /* 0x000000080300780c */ /* 0x000fe20000724270 */
[-C--:B------:R-:W-:Y:S01]  /*5580*/  FMUL R62, R62, R88.reuse ;  /* 0x000000583e3e7220 */ /* 0x080fe20000400000 */
[C---:B------:R-:W-:Y:S01]  /*5590*/  ISETP.GT.AND P0, PT, R4.reuse, 0x28, PT ;  /* 0x000000280400780c */ /* 0x040fe20003f04270 */
[----:B------:R-:W-:Y:S01]  /*55a0*/  @P3 STG.E.U16 desc[UR38][R8.64+0x32], R39 ;  /* 0x0000322708003986 */ /* 0x000fe2000c101526 */
[----:B------:R-:W-:Y:S01]  /*55b0*/  ISETP.GT.AND P3, PT, R4, 0x21, PT ;  /* 0x000000210400780c */ /* 0x000fe20003f64270 */
[-C--:B------:R-:W-:Y:S01]  /*55c0*/  FMUL R63, R63, R88.reuse ;  /* 0x000000583f3f7220 */ /* 0x080fe20000400000 */
[----:B------:R-:W-:Y:S01]  /*55d0*/  F2FP.F16.F32.PACK_AB R49, RZ, R49 ;  /* 0x00000031ff31723e */ /* 0x000fe200000000ff */
[----:B------:R-:W-:Y:S01]  /*55e0*/  @P4 STG.E.U16 desc[UR38][R6.64+0x40], R40 ;  /* 0x0000402806004986 */ /* 0x000fe2000c101526 */
[C---:B------:R-:W-:Y:S01]  /*55f0*/  ISETP.GT.AND P2, PT, R3.reuse, RZ, P3 ;  /* 0x000000ff0300720c */ /* 0x040fe20001f44270 */
[-C--:B------:R-:W-:Y:S01]  /*5600*/  FMUL R64, R64, R88.reuse ;  /* 0x0000005840407220 */ /* 0x080fe20000400000 */
[----:B------:R-:W-:Y:S01]  /*5610*/  ISETP.GT.AND P3, PT, R3, 0x8, P3 ;  /* 0x000000080300780c */ /* 0x000fe20001f64270 */
[-C--:B------:R-:W-:Y:S01]  /*5620*/  FMUL R65, R65, R88.reuse ;  /* 0x0000005841417220 */ /* 0x080fe20000400000 */
        /* <DEDUP_REMOVED lines=62> */
[----:B------:R-:W-:-:S02]  /*5a10*/  F2FP.F16.F32.PACK_AB R68, RZ, R68 ;  /* 0x00000044ff44723e */ /* 0x000fc400000000ff */
[----:B------:R-:W-:Y:S01]  /*5a20*/  F2FP.F16.F32.PACK_AB R69, RZ, R69 ;  /* 0x00000045ff45723e */ /* 0x000fe200000000ff */
[----:B------:R-:W-:Y:S01]  /*5a30*/  @P1 STG.E.U16 desc[UR38][R8.64+0x60], R50 ;  /* 0x0000603208001986 */ /* 0x000fe2000c101526 */
[C---:B------:R-:W-:Y:S02]  /*5a40*/  ISETP.GT.AND P1, PT, R3.reuse, 0x8, P0 ;  /* 0x000000080300780c */ /* 0x040fe40000724270 */
[C---:B------:R-:W-:Y:S01]  /*5a50*/  ISETP.GT.AND P0, PT, R4.reuse, 0x40, PT ;  /* 0x000000400400780c */ /* 0x040fe20003f04270 */
[----:B------:R-:W-:Y:S01]  /*5a60*/  @P3 STG.E.U16 desc[UR38][R8.64+0x62], R51 ;  /* 0x0000623308003986 */ /* 0x000fe2000c101526 */
[----:B------:R-:W-:Y:S02]  /*5a70*/  ISETP.GT.AND P3, PT, R4, 0x39, PT ;  /* 0x000000390400780c */ /* 0x000fe40003f64270 */
[----:B------:R-:W-:Y:S01]  /*5a80*/  F2FP.F16.F32.PACK_AB R70, RZ, R70 ;  /* 0x00000046ff46723e */ /* 0x000fe200000000ff */
[----:B------:R-:W-:Y:S01]  /*5a90*/  @P4 STG.E.U16 desc[UR38][R6.64+0x70], R52 ;  /* 0x0000703406004986 */ /* 0x000fe2000c101526 */
[----:B------:R-:W-:-:S02]  /*5aa0*/  ISETP.GT.AND P2, PT, R3, RZ, P3 ;  /* 0x000000ff0300720c */ /* 0x000fc40001f44270 */
[C---:B------:R-:W-:Y:S02]  /*5ab0*/  ISETP.GT.AND P3, PT, R3.reuse, 0x8, P3 ;  /* 0x000000080300780c */ /* 0x040fe40001f64270 */
[----:B------:R-:W-:Y:S02]  /*5ac0*/  ISETP.GT.AND P4, PT, R3, RZ, P0 ;  /* 0x000000ff0300720c */ /* 0x000fe40000784270 */
[----:B------:R-:W-:Y:S02]  /*5ad0*/  F2FP.F16.F32.PACK_AB R71, RZ, R71 ;  /* 0x00000047ff47723e */ /* 0x000fe400000000ff */
[----:B------:R-:W-:Y:S02]  /*5ae0*/  F2FP.F16.F32.PACK_AB R72, RZ, R72 ;  /* 0x00000048ff48723e */ /* 0x000fe400000000ff */
[----:B------:R-:W-:Y:S02]  /*5af0*/  F2FP.F16.F32.PACK_AB R73, RZ, R73 ;  /* 0x00000049ff49723e */ /* 0x000fe400000000ff */
        /* <DEDUP_REMOVED lines=33> */
[----:B------:R-:W-:-:S03]  /*5d10*/  F2FP.F16.F32.PACK_AB R87, RZ, R87 ;  /* 0x00000057ff57723e */ /* 0x000fc600000000ff */
[----:B------:R-:W-:Y:S04]  /*5d20*/  @P2 STG.E.U16 desc[UR38][R6.64+0x92], R61 ;  /* 0x0000923d06002986 */ /* 0x000fe8000c101526 */
[----:B------:R-:W-:Y:S01]  /*5d30*/  @P1 STG.E.U16 desc[UR38][R8.64+0x90], R62 ;  /* 0x0000903e08001986 */ /* 0x000fe2000c101526 */
[----:B------:R-:W-:Y:S02]  /*5d40*/  ISETP.GT.AND P1, PT, R3, 0x8, P0 ;  /* 0x000000080300780c */ /* 0x000fe40000724270 */
[C---:B------:R-:W-:Y:S01]  /*5d50*/  ISETP.GT.AND P0, PT, R4.reuse, 0x58, PT ;  /* 0x000000580400780c */ /* 0x040fe20003f04270 */
[----:B------:R-:W-:Y:S01]  /*5d60*/  @P3 STG.E.U16 desc[UR38][R8.64+0x92], R63 ;  /* 0x0000923f08003986 */ /* 0x000fe2000c101526 */
[----:B------:R-:W-:-:S03]  /*5d70*/  ISETP.GT.AND P3, PT, R4, 0x51, PT ;  /* 0x000000510400780c */ /* 0x000fc60003f64270 */
[----:B------:R-:W-:Y:S01]  /*5d80*/  @P4 STG.E.U16 desc[UR38][R6.64+0xa0], R64 ;  /* 0x0000a04006004986 */ /* 0x000fe2000c101526 */
[C---:B------:R-:W-:Y:S02]  /*5d90*/  ISETP.GT.AND P2, PT, R3.reuse, RZ, P3 ;  /* 0x000000ff0300720c */ /* 0x040fe40001f44270 */
[C---:B------:R-:W-:Y:S02]  /*5da0*/  ISETP.GT.AND P3, PT, R3.reuse, 0x8, P3 ;  /* 0x000000080300780c */ /* 0x040fe40001f64270 */
[----:B------:R-:W-:-:S09]  /*5db0*/  ISETP.GT.AND P4, PT, R3, RZ, P0 ;  /* 0x000000ff0300720c */ /* 0x000fd20000784270 */
        /* <DEDUP_REMOVED lines=9> */
[C---:B------:R-:W-:Y:S02]  /*5e50*/  ISETP.GT.AND P3, PT, R3.reuse, RZ, P0 ;  /* 0x000000ff0300720c */ /* 0x040fe40000764270 */
[----:B------:R-:W-:-:S07]  /*5e60*/  ISETP.GT.AND P0, PT, R3, 0x8, P0 ;  /* 0x000000080300780c */ /* 0x000fce0000704270 */
[----:B------:R-:W-:Y:S04]  /*5e70*/  @P2 STG.E.U16 desc[UR38][R6.64+0xb2], R69 ;  /* 0x0000b24506002986 */ /* 0x000fe8000c101526 */
[----:B------:R-:W-:Y:S01]  /*5e80*/  @P1 STG.E.U16 desc[UR38][R8.64+0xb0], R70 ;  /* 0x0000b04608001986 */ /* 0x000fe2000c101526 */
[----:B------:R-:W-:-:S03]  /*5e90*/  ISETP.GT.AND P1, PT, R4, 0x68, PT ;  /* 0x000000680400780c */ /* 0x000fc60003f24270 */
        /* <DEDUP_REMOVED lines=11> */
[C---:B------:R-:W-:Y:S02]  /*5f50*/  ISETP.GT.AND P2, PT, R3.reuse, RZ, P0 ;  /* 0x000000ff0300720c */ /* 0x040fe40000744270 */
[----:B------:R-:W-:Y:S01]  /*5f60*/  ISETP.GT.AND P0, PT, R3, 0x8, P0 ;  /* 0x000000080300780c */ /* 0x000fe20000704270 */
[----:B------:R-:W-:Y:S01]  /*5f70*/  @P3 STG.E.U16 desc[UR38][R6.64+0xd0], R76 ;  /* 0x0000d04c06003986 */ /* 0x000fe2000c101526 */
[----:B------:R-:W-:-:S04]  /*5f80*/  ISETP.GT.AND P3, PT, R4, 0x70, PT ;  /* 0x000000700400780c */ /* 0x000fc80003f64270 */
[C---:B------:R-:W-:Y:S02]  /*5f90*/  ISETP.GT.AND P4, PT, R3.reuse, RZ, P3 ;  /* 0x000000ff0300720c */ /* 0x040fe40001f84270 */
[----:B------:R-:W-:-:S03]  /*5fa0*/  ISETP.GT.AND P3, PT, R3, 0x8, P3 ;  /* 0x000000080300780c */ /* 0x000fc60001f64270 */
[----:B------:R-:W-:Y:S01]  /*5fb0*/  @P2 STG.E.U16 desc[UR38][R6.64+0xd2], R77 ;  /* 0x0000d24d06002986 */ /* 0x000fe2000c101526 */
[----:B------:R-:W-:-:S03]  /*5fc0*/  ISETP.GT.AND P2, PT, R4, 0x79, PT ;  /* 0x000000790400780c */ /* 0x000fc60003f44270 */
[----:B------:R-:W-:Y:S01]  /*5fd0*/  @P1 STG.E.U16 desc[UR38][R8.64+0xd0], R78 ;  /* 0x0000d04e08001986 */ /* 0x000fe2000c101526 */
[----:B------:R-:W-:-:S03]  /*5fe0*/  ISETP.GT.AND P1, PT, R4, 0x78, PT ;  /* 0x000000780400780c */ /* 0x000fc60003f24270 */
[----:B------:R-:W-:Y:S01]  /*5ff0*/  @P0 STG.E.U16 desc[UR38][R8.64+0xd2], R79 ;  /* 0x0000d24f08000986 */ /* 0x000fe2000c101526 */
[----:B------:R-:W-:-:S03]  /*6000*/  ISETP.GT.AND P0, PT, R4, 0x71, PT ;  /* 0x000000710400780c */ /* 0x000fc60003f04270 */
[----:B------:R-:W-:Y:S01]  /*6010*/  @P4 STG.E.U16 desc[UR38][R6.64+0xe0], R80 ;  /* 0x0000e05006004986 */ /* 0x000fe2000c101526 */
[C---:B------:R-:W-:Y:S02]  /*6020*/  ISETP.GT.AND P4, PT, R3.reuse, RZ, P0 ;  /* 0x000000ff0300720c */ /* 0x040fe40000784270 */
[----:B------:R-:W-:-:S11]  /*6030*/  ISETP.GT.AND P0, PT, R3, 0x8, P0 ;  /* 0x000000080300780c */ /* 0x000fd60000704270 */
[----:B------:R-:W-:Y:S02]  /*6040*/  @P4 IMAD.MOV.U32 R4, RZ, RZ, R6 ;  /* 0x000000ffff044224 */ /* 0x000fe400078e0006 */
[----:B------:R-:W-:-:S05]  /*6050*/  @P4 IMAD.MOV.U32 R5, RZ, RZ, R7 ;  /* 0x000000ffff054224 */ /* 0x000fca00078e0007 */
[----:B------:R0:W-:Y:S01]  /*6060*/  @P4 STG.E.U16 desc[UR38][R4.64+0xe2], R81 ;  /* 0x0000e25104004986 */ /* 0x0001e2000c101526 */
[C---:B------:R-:W-:Y:S02]  /*6070*/  ISETP.GT.AND P4, PT, R3.reuse, RZ, P2 ;  /* 0x000000ff0300720c */ /* 0x040fe40001784270 */
[----:B------:R-:W-:Y:S01]  /*6080*/  ISETP.GT.AND P2, PT, R3, 0x8, P2 ;  /* 0x000000080300780c */ /* 0x000fe20001744270 */
[----:B0-----:R-:W-:Y:S02]  /*6090*/  @P3 IMAD.MOV.U32 R4, RZ, RZ, R8 ;  /* 0x000000ffff043224 */ /* 0x001fe400078e0008 */
[----:B------:R-:W-:-:S05]  /*60a0*/  @P3 IMAD.MOV.U32 R5, RZ, RZ, R9 ;  /* 0x000000ffff053224 */ /* 0x000fca00078e0009 */
[----:B------:R0:W-:Y:S01]  /*60b0*/  @P3 STG.E.U16 desc[UR38][R4.64+0xe0], R82 ;  /* 0x0000e05204003986 */ /* 0x0001e2000c101526 */
[C---:B------:R-:W-:Y:S02]  /*60c0*/  ISETP.GT.AND P3, PT, R3.reuse, RZ, P1 ;  /* 0x000000ff0300720c */ /* 0x040fe40000f64270 */
[----:B------:R-:W-:Y:S01]  /*60d0*/  ISETP.GT.AND P1, PT, R3, 0x8, P1 ;  /* 0x000000080300780c */ /* 0x000fe20000f24270 */
[----:B0-----:R-:W-:Y:S02]  /*60e0*/  @P0 IMAD.MOV.U32 R4, RZ, RZ, R8 ;  /* 0x000000ffff040224 */ /* 0x001fe400078e0008 */
[----:B------:R-:W-:-:S05]  /*60f0*/  @P0 IMAD.MOV.U32 R5, RZ, RZ, R9 ;  /* 0x000000ffff050224 */ /* 0x000fca00078e0009 */
[----:B------:R0:W-:Y:S03]  /*6100*/  @P0 STG.E.U16 desc[UR38][R4.64+0xe2], R83 ;  /* 0x0000e25304000986 */ /* 0x0001e6000c101526 */
[----:B0-----:R-:W-:Y:S02]  /*6110*/  @P3 IMAD.MOV.U32 R4, RZ, RZ, R6 ;  /* 0x000000ffff043224 */ /* 0x001fe400078e0006 */
[----:B------:R-:W-:-:S05]  /*6120*/  @P3 IMAD.MOV.U32 R5, RZ, RZ, R7 ;  /* 0x000000ffff053224 */ /* 0x000fca00078e0007 */
[----:B------:R0:W-:Y:S04]  /*6130*/  @P3 STG.E.U16 desc[UR38][R4.64+0xf0], R84 ;  /* 0x0000f05404003986 */ /* 0x0001e8000c101526 */
[----:B------:R4:W-:Y:S01]  /*6140*/  @P4 STG.E.U16 desc[UR38][R6.64+0xf2], R85 ;  /* 0x0000f25506004986 */ /* 0x0009e2000c101526 */
[----:B0-----:R-:W-:Y:S02]  /*6150*/  @P1 IMAD.MOV.U32 R4, RZ, RZ, R8 ;  /* 0x000000ffff041224 */ /* 0x001fe400078e0008 */
[----:B------:R-:W-:-:S05]  /*6160*/  @P1 IMAD.MOV.U32 R5, RZ, RZ, R9 ;  /* 0x000000ffff051224 */ /* 0x000fca00078e0009 */
[----:B------:R4:W-:Y:S04]  /*6170*/  @P1 STG.E.U16 desc[UR38][R4.64+0xf0], R86 ;  /* 0x0000f05604001986 */ /* 0x0009e8000c101526 */
[----:B------:R4:W-:Y:S02]  /*6180*/  @P2 STG.E.U16 desc[UR38][R8.64+0xf2], R87 ;  /* 0x0000f25708002986 */ /* 0x0009e4000c101526 */
.L_x_158:
[----:B------:R-:W-:Y:S05]  /*6190*/  BSYNC B0 ;  /* 0x0000000000007941 */ /* 0x000fea0003800000 */
.L_x_32:
[----:B------:R-:W-:Y:S01]  /*61a0*/  IADD3 R16, P0, R16, UR36, RZ ;  /* 0x0000002410107c10 */ /* 0x000fe2000ff1e0ff */
[----:B------:R-:W-:Y:S01]  /*61b0*/  ULDC.64 UR4, c[0x0][0x650] ;  /* 0x0001940000047ab9 */ /* 0x000fe20000000a00 */
[----:B------:R-:W-:Y:S01]  /*61c0*/  PRMT R3, RZ, 0x7610, R3 ;  /* 0x00007610ff037816 */ /* 0x000fe20000000003 */
[----:B------:R-:W-:Y:S01]  /*61d0*/  IMAD.MOV.U32 R100, RZ, RZ, -0x1 ;  /* 0xffffffffff647424 */ /* 0x000fe200078e00ff */
[----:B------:R-:W-:Y:S01]  /*61e0*/  IADD3.X R17, R17, UR42, RZ, P0, !PT ;  /* 0x0000002a11117c10 */ /* 0x000fe200087fe4ff */
[----:B------:R-:W-:Y:S01]  /*61f0*/  IMAD.MOV.U32 R99, RZ, RZ, -0x1 ;  /* 0xffffffffff637424 */ /* 0x000fe200078e00ff */
[----:B------:R-:W-:-:S04]  /*6200*/  ISETP.GE.U32.AND P0, PT, R16, UR4, PT ;  /* 0x0000000410007c0c */ /* 0x000fc8000bf06070 */
[----:B------:R-:W-:-:S13]  /*6210*/  ISETP.GE.U32.AND.EX P0, PT, R17, UR5, PT, P0 ;  /* 0x0000000511007c0c */ /* 0x000fda000bf06100 */
[----:B------:R-:W-:Y:S05]  /*6220*/  @P0 BRA `(.L_x_159) ;  /* 0x00000004004c0947 */ /* 0x000fea0003800000 */
[----:B------:R-:W0:Y:S01]  /*6230*/  LDC.64 R10, c[0x0][0x628] ;  /* 0x00018a00ff0a7b82 */ /* 0x000e220000000a00 */
[----:B---3--:R-:W3:Y:S01]  /*6240*/  S2R R12, SR_CTAID.X ;  /* 0x00000000000c7919 */ /* 0x008ee20000002500 */
[----:B-12-4-:R-:W-:Y:S02]  /*6250*/  IMAD.MOV.U32 R8, RZ, RZ, R16 ;  /* 0x000000ffff087224 */ /* 0x016fe400078e0010 */
[----:B------:R-:W-:Y:S01]  /*6260*/  IMAD.MOV.U32 R9, RZ, RZ, R17 ;  /* 0x000000ffff097224 */ /* 0x000fe200078e0011 */
[----:B------:R-:W1:Y:S03]  /*6270*/  S2R R20, SR_CTAID.Y ;  /* 0x0000000000147919 */ /* 0x000e660000002600 */
[----:B------:R-:W2:Y:S08]  /*6280*/  LDC R0, c[0x0][0x630] ;  /* 0x00018c00ff007b82 */ /* 0x000eb00000000800 */
[----:B------:R-:W4:Y:S01]  /*6290*/  LDC.64 R14, c[0x0][0x620] ;  /* 0x00018800ff0e7b82 */ /* 0x000f220000000a00 */
[----:B0-----:R-:W-:-:S04]  /*62a0*/  ISETP.NE.U32.AND P0, PT, R10, RZ, PT ;  /* 0x000000ff0a00720c */ /* 0x001fc80003f05070 */
[----:B------:R-:W-:-:S13]  /*62b0*/  ISETP.NE.AND.EX P0, PT, R11, RZ, PT, P0 ;  /* 0x000000ff0b00720c */ /* 0x000fda0003f05300 */
[----:B-1234-:R-:W-:Y:S05]  /*62c0*/  @!P0 BRA `(.L_x_160) ;  /* 0x0000000000288947 */ /* 0x01efea0003800000 */
        /* <DEDUP_REMOVED lines=10> */
.L_x_160:
[-CC-:B------:R-:W-:Y:S01]  /*6370*/  SHF.R.U64 R99, R8, R0.reuse, R9.reuse ;  /* 0x0000000008637219 */ /* 0x180fe20000001209 */
[----:B------:R-:W0:Y:S01]  /*6380*/  LDC.64 R26, c[0x0][0x640] ;  /* 0x00019000ff1a7b82 */ /* 0x000e220000000a00 */
[----:B------:R-:W-:Y:S01]  /*6390*/  SHF.R.U32.HI R0, RZ, R0, R9 ;  /* 0x00000000ff007219 */ /* 0x000fe20000011609 */
[----:B------:R-:W-:Y:S01]  /*63a0*/  ULDC UR4, c[0x0][0x150] ;  /* 0x0000540000047ab9 */ /* 0x000fe20000000800 */
[----:B------:R-:W-:Y:S02]  /*63b0*/  IADD3 R3, P0, RZ, -R99, RZ ;  /* 0x80000063ff037210 */ /* 0x000fe40007f1e0ff */
[----:B------:R-:W-:-:S03]  /*63c0*/  I2FP.F32.U32 R7, R12 ;  /* 0x0000000c00077245 */ /* 0x000fc60000201000 */
[----:B------:R-:W1:Y:S01]  /*63d0*/  LDC R6, c[0x0][0x618] ;  /* 0x00018600ff067b82 */ /* 0x000e620000000800 */
[----:B------:R-:W-:Y:S02]  /*63e0*/  IMAD.X R5, RZ, RZ, ~R0, P0 ;  /* 0x000000ffff057224 */ /* 0x000fe400000e0e00 */
[----:B------:R-:W-:Y:S01]  /*63f0*/  FMUL R7, R7, UR4 ;  /* 0x0000000407077c20 */ /* 0x000fe20008400000 */
[----:B------:R-:W-:Y:S01]  /*6400*/  ULDC UR4, c[0x0][0x154] ;  /* 0x0000550000047ab9 */ /* 0x000fe20000000800 */
[-C--:B------:R-:W-:Y:S02]  /*6410*/  IMAD R0, R5, R14.reuse, RZ ;  /* 0x0000000e05007224 */ /* 0x080fe400078e02ff */
[C---:B------:R-:W-:Y:S01]  /*6420*/  IMAD.WIDE.U32 R4, R3.reuse, R14, R16 ;  /* 0x0000000e03047225 */ /* 0x040fe200078e0010 */
[----:B------:R-:W2:Y:S01]  /*6430*/  LDC R11, c[0x0][0x608] ;  /* 0x00018200ff0b7b82 */ /* 0x000ea20000000800 */
[----:B------:R-:W3:Y:S02]  /*6440*/  F2I.U32.TRUNC.NTZ R7, R7 ;  /* 0x0000000700077305 */ /* 0x000ee4000020f000 */
[----:B------:R-:W-:-:S04]  /*6450*/  IMAD R3, R3, R15, R0 ;  /* 0x0000000f03037224 */ /* 0x000fc800078e0200 */
[----:B------:R-:W-:Y:S01]  /*6460*/  IMAD.IADD R3, R5, 0x1, R3 ;  /* 0x0000000105037824 */ /* 0x000fe200078e0203 */
[----:B------:R-:W4:Y:S01]  /*6470*/  LDC R8, c[0x0][0x658] ;  /* 0x00019600ff087b82 */ /* 0x000f220000000800 */
[----:B------:R-:W-:Y:S02]  /*6480*/  I2FP.F32.U32 R5, R20 ;  /* 0x0000001400057245 */ /* 0x000fe40000201000 */
[----:B0-----:R-:W-:-:S04]  /*6490*/  ISETP.NE.U32.AND P0, PT, R26, RZ, PT ;  /* 0x000000ff1a00720c */ /* 0x001fc80003f05070 */
[----:B------:R-:W-:Y:S01]  /*64a0*/  ISETP.NE.AND.EX P0, PT, R27, RZ, PT, P0 ;  /* 0x000000ff1b00720c */ /* 0x000fe20003f05300 */
[----:B------:R-:W0:Y:S01]  /*64b0*/  LDC R9, c[0x0][0x144] ;  /* 0x00005100ff097b82 */ /* 0x000e220000000800 */
[-C--:B-1----:R-:W-:Y:S01]  /*64c0*/  SHF.R.U64 R13, R4, R6.reuse, R3 ;  /* 0x00000006040d7219 */ /* 0x082fe20000001203 */
[----:B---3--:R-:W-:Y:S01]  /*64d0*/  IMAD.MOV R7, RZ, RZ, -R7 ;  /* 0x000000ffff077224 */ /* 0x008fe200078e0a07 */
[----:B------:R-:W-:Y:S01]  /*64e0*/  SHF.R.U32.HI R0, RZ, R6, R3 ;  /* 0x00000006ff007219 */ /* 0x000fe20000011603 */
[----:B------:R-:W-:-:S04]  /*64f0*/  FMUL R6, R5, UR4 ;  /* 0x0000000405067c20 */ /* 0x000fc80008400000 */
[----:B------:R-:W1:Y:S01]  /*6500*/  LDC R21, c[0x0][0x148] ;  /* 0x00005200ff157b82 */ /* 0x000e620000000800 */
[----:B------:R3:W0:Y:S01]  /*6510*/  F2I.U32.TRUNC.NTZ R14, R6 ;  /* 0x00000006000e7305 */ /* 0x000622000020f000 */
[-CC-:B--2---:R-:W-:Y:S02]  /*6520*/  SHF.R.U64 R10, R13, R11.reuse, R0.reuse ;  /* 0x0000000b0d0a7219 */ /* 0x184fe40000001200 */
[----:B------:R-:W-:-:S04]  /*6530*/  SHF.R.U32.HI R3, RZ, R11, R0 ;  /* 0x0000000bff037219 */ /* 0x000fc80000011600 */
[----:B-----5:R-:W2:Y:S01]  /*6540*/  LDC R24, c[0x0][0x648] ;  /* 0x00019200ff187b82 */ /* 0x020ea20000000800 */
[-CC-:B----4-:R-:W-:Y:S02]  /*6550*/  SHF.R.U64 R15, R10, R8.reuse, R3.reuse ;  /* 0x000000080a0f7219 */ /* 0x190fe40000001203 */
[----:B------:R-:W-:-:S03]  /*6560*/  SHF.R.U32.HI R5, RZ, R8, R3 ;  /* 0x00000008ff057219 */ /* 0x000fc60000011603 */
[----:B------:R-:W-:Y:S02]  /*6570*/  IMAD.MOV.U32 R4, RZ, RZ, R15 ;  /* 0x000000ffff047224 */ /* 0x000fe400078e000f */
[----:B------:R-:W4:Y:S01]  /*6580*/  LDC R28, c[0x0][0x638] ;  /* 0x00018e00ff1c7b82 */ /* 0x000f220000000800 */
[----:B0-----:R-:W-:-:S07]  /*6590*/  IMAD R25, R9, R7, R12 ;  /* 0x0000000709197224 */ /* 0x001fce00078e020c */
[----:B------:R-:W0:Y:S08]  /*65a0*/  LDC R29, c[0x0][0x610] ;  /* 0x00018400ff1d7b82 */ /* 0x000e300000000800 */
[----:B------:R-:W0:Y:S01]  /*65b0*/  LDC R30, c[0x0][0x600] ;  /* 0x00018000ff1e7b82 */ /* 0x000e220000000800 */
[----:B-1-3--:R-:W-:Y:S05]  /*65c0*/  @!P0 BRA `(.L_x_161) ;  /* 0x0000000000288947 */ /* 0x00afea0003800000 */
[----:B------:R-:W1:Y:S02]  /*65d0*/  LDC R0, c[0x0][0x64c] ;  /* 0x00019300ff007b82 */ /* 0x000e640000000800 */
[----:B-1----:R-:W-:-:S05]  /*65e0*/  IADD3 R3, P0, R15, R0, RZ ;  /* 0x000000000f037210 */ /* 0x002fca0007f1e0ff */
        /* <DEDUP_REMOVED lines=8> */
.L_x_161:
[----:B------:R-:W-:Y:S01]  /*6670*/  ISETP.NE.AND P0, PT, R2, 0x1, PT ;  /* 0x000000010200780c */ /* 0x000fe20003f05270 */
[----:B------:R-:W-:Y:S01]  /*6680*/  IMAD.MOV R14, RZ, RZ, -R14 ;  /* 0x000000ffff0e7224 */ /* 0x000fe200078e0a0e */
[----:B--2---:R-:W-:Y:S02]  /*6690*/  SHF.R.U64 R0, R4, R24, R5 ;  /* 0x0000001804007219 */ /* 0x004fe40000001205 */
[----:B------:R-:W-:Y:S02]  /*66a0*/  LOP3.LUT R3, R10, R97, RZ, 0xc0, !PT ;  /* 0x000000610a037212 */ /* 0x000fe400078ec0ff */
[----:B------:R-:W-:Y:S01]  /*66b0*/  LOP3.LUT R6, R13, R96, RZ, 0xc0, !PT ;  /* 0x000000600d067212 */ /* 0x000fe200078ec0ff */
[----:B------:R-:W-:Y:S02]  /*66c0*/  IMAD.MOV R4, RZ, RZ, -R0 ;  /* 0x000000ffff047224 */ /* 0x000fe400078e0a00 */
[----:B------:R-:W-:Y:S02]  /*66d0*/  IMAD R0, R92, R0, R3 ;  /* 0x000000005c007224 */ /* 0x000fe400078e0203 */
[----:B----4-:R-:W-:-:S02]  /*66e0*/  IMAD R3, R4, R28, R15 ;  /* 0x0000001c04037224 */ /* 0x010fc400078e020f */
[----:B------:R-:W-:Y:S02]  /*66f0*/  @P0 IMAD R25, R21, R14, R20 ;  /* 0x0000000e15190224 */ /* 0x000fe400078e0214 */
[----:B0-----:R-:W-:Y:S02]  /*6700*/  IMAD R5, R3, R30, R6 ;  /* 0x0000001e03057224 */ /* 0x001fe400078e0206 */
[----:B------:R-:W-:Y:S02]  /*6710*/  IMAD R0, R0, R29, R25 ;  /* 0x0000001d00007224 */ /* 0x000fe400078e0219 */
[----:B------:R-:W-:-:S03]  /*6720*/  IMAD.MOV.U32 R4, RZ, RZ, 0x1 ;  /* 0x00000001ff047424 */ /* 0x000fc600078e00ff */
[----:B------:R-:W-:Y:S02]  /*6730*/  SEL R100, R5, R0, !P0 ;  /* 0x0000000005647207 */ /* 0x000fe40004000000 */
[----:B------:R-:W-:Y:S02]  /*6740*/  PRMT R3, R4, 0x7610, R3 ;  /* 0x0000761004037816 */ /* 0x000fe40000000003 */
[----:B------:R-:W-:-:S07]  /*6750*/  SEL R0, R0, R5, !P0 ;  /* 0x0000000500007207 */ /* 0x000fce0004000000 */
.L_x_159:
[----:B------:R-:W-:Y:S01]  /*6760*/  LOP3.LUT P0, RZ, R3, 0xff, RZ, 0xc0, !PT ;  /* 0x000000ff03ff7812 */ /* 0x000fe2000780c0ff */
[----:B------:R-:W-:Y:S01]  /*6770*/  UIMAD.WIDE.U32 UR4, UR41, -0x55555555, URZ ;  /* 0xaaaaaaab290478a5 */ /* 0x000fe2000f8e003f */
[----:B------:R-:W-:-:S03]  /*6780*/  IMAD.MOV.U32 R101, RZ, RZ, R0 ;  /* 0x000000ffff657224 */ /* 0x000fc600078e0000 */
[----:B------:R-:W-:-:S04]  /*6790*/  USHF.R.U32.HI UR4, URZ, 0x2, UR5 ;  /* 0x000000023f047899 */ /* 0x000fc80008011605 */
[----:B------:R-:W-:-:S04]  /*67a0*/  UIMAD UR41, UR4, -0x6, UR41 ;  /* 0xfffffffa042978a4 */ /* 0x000fc8000f8e0229 */
[----:B------:R-:W-:Y:S08]  /*67b0*/  @P0 BRA `(.L_x_162) ;  /* 0xffffffac00240947 */ /* 0x000ff0000383ffff */
[----:B------:R-:W-:Y:S05]  /*67c0*/  EXIT ;  /* 0x000000000000794d */ /* 0x000fea0003800000 */
.L_x_7:
        /* <DEDUP_REMOVED lines=26> */
.L_x_164:
[----:B------:R-:W0:Y:S01]  /*6970*/  LDC.64 R28, c[0x0][0x640] ;  /* 0x00019000ff1c7b82 */ /* 0x000e220000000a00 */
[-CC-:B------:R-:W-:Y:S01]  /*6980*/  SHF.R.U64 R22, R14, R6.reuse, R15.reuse ;  /* 0x000000060e167219 */ /* 0x180fe2000000120f */
[----:B------:R-:W-:Y:S01]  /*6990*/  IMAD.MOV.U32 R30, RZ, RZ, 0x1 ;  /* 0x00000001ff1e7424 */ /* 0x000fe200078e00ff */
[----:B------:R-:W-:Y:S02]  /*69a0*/  SHF.R.U32.HI R6, RZ, R6, R15 ;  /* 0x00000006ff067219 */ /* 0x000fe4000001160f */
[----:B------:R-:W-:-:S03]  /*69b0*/  IADD3 R13, P0, RZ, -R22, RZ ;  /* 0x80000016ff0d7210 */ /* 0x000fc60007f1e0ff */
[----:B------:R-:W1:Y:S02]  /*69c0*/  LDC R12, c[0x0][0x618] ;  /* 0x00018600ff0c7b82 */ /* 0x000e640000000800 */
[----:B------:R-:W-:-:S04]  /*69d0*/  IMAD.X R11, RZ, RZ, ~R6, P0 ;  /* 0x000000ffff0b7224 */ /* 0x000fc800000e0e06 */
[-C--:B------:R-:W-:Y:S02]  /*69e0*/  IMAD R6, R11, R24.reuse, RZ ;  /* 0x000000180b067224 */ /* 0x080fe400078e02ff */
[----:B------:R-:W2:Y:S01]  /*69f0*/  LDC R14, c[0x0][0x608] ;  /* 0x00018200ff0e7b82 */ /* 0x000ea20000000800 */
[----:B------:R-:W-:-:S04]  /*6a00*/  IMAD.WIDE.U32 R10, R13, R24, R16 ;  /* 0x000000180d0a7225 */ /* 0x000fc800078e0010 */
[----:B------:R-:W-:-:S03]  /*6a10*/  IMAD R13, R13, R25, R6 ;  /* 0x000000190d0d7224 */ /* 0x000fc600078e0206 */
[----:B------:R-:W3:Y:S01]  /*6a20*/  LDC R27, c[0x0][0x658] ;  /* 0x00019600ff1b7b82 */ /* 0x000ee20000000800 */
[----:B------:R-:W-:Y:S01]  /*6a30*/  IMAD.IADD R11, R11, 0x1, R13 ;  /* 0x000000010b0b7824 */ /* 0x000fe200078e020d */
[----:B0-----:R-:W-:-:S04]  /*6a40*/  ISETP.NE.U32.AND P0, PT, R28, RZ, PT ;  /* 0x000000ff1c00720c */ /* 0x001fc80003f05070 */
[----:B------:R-:W-:Y:S02]  /*6a50*/  ISETP.NE.AND.EX P0, PT, R29, RZ, PT, P0 ;  /* 0x000000ff1d00720c */ /* 0x000fe40003f05300 */
[----:B------:R-:W0:Y:S01]  /*6a60*/  LDC R24, c[0x0][0x600] ;  /* 0x00018000ff187b82 */ /* 0x000e220000000800 */
[-CC-:B-1----:R-:W-:Y:S01]  /*6a70*/  SHF.R.U64 R8, R10, R12.reuse, R11.reuse ;  /* 0x0000000c0a087219 */ /* 0x182fe2000000120b */
[----:B------:R-:W-:Y:S01]  /*6a80*/  IMAD.MOV.U32 R10, RZ, RZ, -0x1 ;  /* 0xffffffffff0a7424 */ /* 0x000fe200078e00ff */
[----:B------:R-:W-:-:S05]  /*6a90*/  SHF.R.U32.HI R11, RZ, R12, R11 ;  /* 0x0000000cff0b7219 */ /* 0x000fca000001160b */
[----:B------:R-:W1:Y:S01]  /*6aa0*/  LDC R25, c[0x0][0x648] ;  /* 0x00019200ff197b82 */ /* 0x000e620000000800 */
[-CC-:B--2---:R-:W-:Y:S02]  /*6ab0*/  SHF.R.U64 R21, R8, R14.reuse, R11.reuse ;  /* 0x0000000e08157219 */ /* 0x184fe4000000120b */
[----:B------:R-:W-:-:S05]  /*6ac0*/  SHF.R.U32.HI R6, RZ, R14, R11 ;  /* 0x0000000eff067219 */ /* 0x000fca000001160b */
[----:B------:R-:W2:Y:S01]  /*6ad0*/  LDC R26, c[0x0][0x638] ;  /* 0x00018e00ff1a7b82 */ /* 0x000ea20000000800 */
[-C--:B---3--:R-:W-:Y:S02]  /*6ae0*/  SHF.L.U32 R10, R10, R27.reuse, RZ ;  /* 0x0000001b0a0a7219 */ /* 0x088fe400000006ff */
[-CC-:B------:R-:W-:Y:S02]  /*6af0*/  SHF.R.U64 R23, R21, R27.reuse, R6.reuse ;  /* 0x0000001b15177219 */ /* 0x180fe40000001206 */
[----:B------:R-:W-:Y:S02]  /*6b00*/  LOP3.LUT R32, RZ, R10, RZ, 0x33, !PT ;  /* 0x0000000aff207212 */ /* 0x000fe400078e33ff */
[----:B------:R-:W-:Y:S01]  /*6b10*/  SHF.R.U32.HI R11, RZ, R27, R6 ;  /* 0x0000001bff0b7219 */ /* 0x000fe20000011606 */
[----:B------:R-:W3:Y:S01]  /*6b20*/  LDC R31, c[0x0][0x610] ;  /* 0x00018400ff1f7b82 */ /* 0x000ee20000000800 */
[----:B------:R-:W-:Y:S01]  /*6b30*/  IMAD.MOV.U32 R10, RZ, RZ, R23 ;  /* 0x000000ffff0a7224 */ /* 0x000fe200078e0017 */
[----:B------:R-:W-:Y:S06]  /*6b40*/  @!P0 BRA `(.L_x_165) ;  /* 0x0000000000288947 */ /* 0x000fec0003800000 */
        /* <DEDUP_REMOVED lines=10> */
.L_x_165:
[----:B------:R-:W-:Y:S02]  /*6bf0*/  ISETP.NE.AND P0, PT, R2, 0x1, PT ;  /* 0x000000010200780c */ /* 0x000fe40003f05270 */
[----:B-1----:R-:W-:Y:S01]  /*6c00*/  SHF.R.U64 R6, R10, R25, R11 ;  /* 0x000000190a067219 */ /* 0x002fe2000000120b */
[----:B0-----:R-:W-:Y:S01]  /*6c10*/  VIADD R11, R24, 0xffffffff ;  /* 0xffffffff180b7836 */ /* 0x001fe20000000000 */
[----:B------:R-:W-:Y:S02]  /*6c20*/  SHF.L.U32 R30, R30, R27, RZ ;  /* 0x0000001b1e1e7219 */ /* 0x000fe400000006ff */
[----:B------:R-:W-:Y:S01]  /*6c30*/  LOP3.LUT R5, R21, R32, RZ, 0xc0, !PT ;  /* 0x0000002015057212 */ /* 0x000fe200078ec0ff */
[----:B------:R-:W-:-:S04]  /*6c40*/  IMAD.MOV R10, RZ, RZ, -R6 ;  /* 0x000000ffff0a7224 */ /* 0x000fc800078e0a06 */
[----:B------:R-:W-:Y:S01]  /*6c50*/  IMAD R6, R30, R6, R5 ;  /* 0x000000061e067224 */ /* 0x000fe200078e0205 */
[----:B------:R-:W-:Y:S01]  /*6c60*/  LOP3.LUT R5, R8, R11, RZ, 0xc0, !PT ;  /* 0x0000000b08057212 */ /* 0x000fe200078ec0ff */
[----:B------:R-:W-:Y:S02]  /*6c70*/  @P0 IMAD R7, R9, R20, R4 ;  /* 0x0000001409070224 */ /* 0x000fe400078e0204 */
[----:B--2---:R-:W-:Y:S02]  /*6c80*/  IMAD R4, R10, R26, R23 ;  /* 0x0000001a0a047224 */ /* 0x004fe400078e0217 */
[----:B---3--:R-:W-:Y:S02]  /*6c90*/  IMAD R7, R6, R31, R7 ;  /* 0x0000001f06077224 */ /* 0x008fe400078e0207 */
[----:B------:R-:W-:Y:S02]  /*6ca0*/  IMAD R4, R4, R24, R5 ;  /* 0x0000001804047224 */ /* 0x000fe400078e0205 */
[----:B------:R-:W-:-:S02]  /*6cb0*/  IMAD.MOV.U32 R8, RZ, RZ, 0x1 ;  /* 0x00000001ff087424 */ /* 0x000fc400078e00ff */
[----:B------:R-:W-:Y:S01]  /*6cc0*/  IMAD.MOV.U32 R6, RZ, RZ, R22 ;  /* 0x000000ffff067224 */ /* 0x000fe200078e0016 */
[----:B------:R-:W-:Y:S02]  /*6cd0*/  SEL R19, R4, R7, !P0 ;  /* 0x0000000704137207 */ /* 0x000fe40004000000 */
[----:B------:R-:W-:-:S07]  /*6ce0*/  SEL R21, R7, R4, !P0 ;  /* 0x0000000407157207 */ /* 0x000fce0004000000 */
.L_x_163:
[----:B------:R-:W-:-:S08]  /*6cf0*/  NOP ;  /* 0x0000000000007918 */ /* 0x000fd00000000000 */
[----:B------:R-:W0:-:S00]  /*6d00*/  USETMAXREG.DEALLOC.CTAPOOL 0x28 ;  /* 0x00000028000079c8 */ /* 0x000e0000080e0500 */
[----:B0-----:R-:W-:-:S13]  /*6d10*/  ISETP.NE.AND P0, PT, R3, RZ, PT ;  /* 0x000000ff0300720c */ /* 0x001fda0003f05270 */
[----:B------:R-:W-:Y:S05]  /*6d20*/  @P0 EXIT ;  /* 0x000000000000094d */ /* 0x000fea0003800000 */
[----:B------:R-:W-:Y:S01]  /*6d30*/  LOP3.LUT P0, RZ, R8, 0xff, RZ, 0xc0, !PT ;  /* 0x000000ff08ff7812 */ /* 0x000fe2000780c0ff */
[----:B------:R-:W-:Y:S02]  /*6d40*/  IMAD.MOV.U32 R3, RZ, RZ, 0x1 ;  /* 0x00000001ff037424 */ /* 0x000fe400078e00ff */
[----:B------:R-:W-:-:S10]  /*6d50*/  IMAD.MOV.U32 R8, RZ, RZ, RZ ;  /* 0x000000ffff087224 */ /* 0x000fd400078e00ff */
[----:B------:R-:W-:Y:S05]  /*6d60*/  @!P0 BRA `(.L_x_166) ;  /* 0x0000000c00448947 */ /* 0x000fea0003800000 */
[----:B------:R-:W0:Y:S01]  /*6d70*/  LDC R3, c[0x0][0x28c] ;  /* 0x0000a300ff037b82 */ /* 0x000e220000000800 */
[----:B------:R-:W-:Y:S01]  /*6d80*/  ULDC UR5, c[0x0][0x658] ;  /* 0x0001960000057ab9 */ /* 0x000fe20000000800 */
[----:B------:R-:W-:Y:S01]  /*6d90*/  UMOV UR6, 0xffffffff ;  /* 0xffffffff00067882 */ /* 0x000fe20000000000 */
[----:B------:R-:W-:Y:S01]  /*6da0*/  BSSY B0, `(.L_x_166) ;  /* 0x00000cd000007945 */ /* 0x000fe20003800000 */
[----:B------:R-:W-:Y:S01]  /*6db0*/  USHF.L.U32 UR6, UR6, UR5, URZ ;  /* 0x0000000506067299 */ /* 0x000fe2000800063f */
[----:B------:R-:W-:Y:S01]  /*6dc0*/  IMAD.MOV.U32 R10, RZ, RZ, 0x1 ;  /* 0x00000001ff0a7424 */ /* 0x000fe200078e00ff */
[----:B------:R-:W-:Y:S01]  /*6dd0*/  LOP3.LUT R9, R18, 0x2, RZ, 0xfc, !PT ;  /* 0x0000000212097812 */ /* 0x000fe200078efcff */
[----:B------:R-:W-:Y:S01]  /*6de0*/  IMAD.MOV.U32 R8, RZ, RZ, RZ ;  /* 0x000000ffff087224 */ /* 0x000fe200078e00ff */
[----:B------:R-:W1:Y:S01]  /*6df0*/  S2UR UR8, SR_CgaCtaId ;  /* 0x00000000000879c3 */ /* 0x000e620000008800 */
[----:B------:R-:W-:Y:S01]  /*6e00*/  ULDC UR4, c[0x0][0x600] ;  /* 0x0001800000047ab9 */ /* 0x000fe20000000800 */
[----:B------:R-:W-:Y:S01]  /*6e10*/  UMOV UR7, 0x1 ;  /* 0x0000000100077882 */ /* 0x000fe20000000000 */
[----:B------:R-:W-:-:S02]  /*6e20*/  UIADD3 UR4, UR4, -0x1, URZ ;  /* 0xffffffff04047890 */ /* 0x000fc4000fffe03f */
[----:B------:R-:W-:Y:S02]  /*6e30*/  USHF.L.U32 UR21, UR7, UR5, URZ ;  /* 0x0000000507157299 */ /* 0x000fe4000800063f */
[----:B------:R-:W-:Y:S01]  /*6e40*/  ULOP3.LUT UR13, URZ, UR6, URZ, 0x33, !UPT ;  /* 0x000000063f0d7292 */ /* 0x000fe2000f8e333f */
[----:B------:R-:W-:Y:S01]  /*6e50*/  ULDC.64 UR30, c[0x0][0x198] ;  /* 0x00006600001e7ab9 */ /* 0x000fe20000000a00 */
[----:B0-----:R-:W-:-:S05]  /*6e60*/  VIADD R3, R3, 0x3f ;  /* 0x0000003f03037836 */ /* 0x001fca0000000000 */
[----:B------:R-:W-:Y:S01]  /*6e70*/  SHF.R.S32.HI R4, RZ, 0x1f, R3 ;  /* 0x0000001fff047819 */ /* 0x000fe20000011403 */
[----:B-1----:R-:W-:-:S03]  /*6e80*/  IMAD.U32 R12, RZ, RZ, UR8 ;  /* 0x00000008ff0c7e24 */ /* 0x002fc6000f8e00ff */
[----:B------:R-:W-:Y:S01]  /*6e90*/  LEA.HI R4, R4, R3, RZ, 0x6 ;  /* 0x0000000304047211 */ /* 0x000fe200078f30ff */
[----:B------:R-:W-:-:S03]  /*6ea0*/  IMAD.MOV.U32 R3, RZ, RZ, 0x1 ;  /* 0x00000001ff037424 */ /* 0x000fc600078e00ff */
[----:B------:R-:W-:-:S05]  /*6eb0*/  SHF.R.S32.HI R11, RZ, 0x6, R4 ;  /* 0x00000006ff0b7819 */ /* 0x000fca0000011404 */
[----:B------:R-:W-:-:S07]  /*6ec0*/  VIADD R13, R11, 0x1 ;  /* 0x000000010b0d7836 */ /* 0x000fce0000000000 */
.L_x_177:
[----:B------:R-:W-:-:S03]  /*6ed0*/  UMOV UR5, 0xffffffff ;  /* 0xffffffff00057882 */ /* 0x000fc60000000000 */
[----:B------:R-:W-:Y:S05]  /*6ee0*/  BRA.DIV UR5, `(.L_x_167) ;  /* 0x0000001205147947 */ /* 0x000fea000b800000 */
[----:B------:R-:W-:-:S13]  /*6ef0*/  ELECT P6, URZ, PT ;  /* 0x00000000003f782f */ /* 0x000fda00038c0000 */
.L_x_190:
[----:B------:R-:W-:Y:S04]  /*6f00*/  BSSY B1, `(.L_x_168) ;  /* 0x0000044000017945 */ /* 0x000fe80003800000 */
[----:B------:R-:W-:Y:S05]  /*6f10*/  @!P6 BRA `(.L_x_169) ;  /* 0x000000040008e947 */ /* 0x000fea0003800000 */
[----:B------:R-:W0:Y:S02]  /*6f20*/  LDC R4, c[0x0][0x28c] ;  /* 0x0000a300ff047b82 */ /* 0x000e240000000800 */
[----:B0-----:R-:W-:-:S13]  /*6f30*/  ISETP.GE.AND P0, PT, R4, 0x1, PT ;  /* 0x000000010400780c */ /* 0x001fda0003f06270 */
[----:B------:R-:W-:Y:S05]  /*6f40*/  @!P0 BRA `(.L_x_169) ;  /* 0x0000000000fc8947 */ /* 0x000fea0003800000 */
[----:B------:R-:W-:Y:S02]  /*6f50*/  IMAD R21, R21, 0x2, R12 ;  /* 0x0000000215157824 */ /* 0x000fe400078e020c */
[----:B------:R-:W-:Y:S02]  /*6f60*/  IMAD.SHL.U32 R19, R19, 0x80, RZ ;  /* 0x0000008013137824 */ /* 0x000fe400078e00ff */
[----:B------:R-:W-:Y:S02]  /*6f70*/  IMAD.MOV.U32 R22, RZ, RZ, RZ ;  /* 0x000000ffff167224 */ /* 0x000fe400078e00ff */
[----:B------:R-:W-:Y:S02]  /*6f80*/  IMAD.MOV.U32 R4, RZ, RZ, R13 ;  /* 0x000000ffff047224 */ /* 0x000fe400078e000d */
[----:B------:R-:W-:Y:S02]  /*6f90*/  IMAD.MOV.U32 R5, RZ, RZ, R3 ;  /* 0x000000ffff057224 */ /* 0x000fe400078e0003 */
[----:B------:R-:W-:-:S02]  /*6fa0*/  IMAD.MOV.U32 R7, RZ, RZ, R8 ;  /* 0x000000ffff077224 */ /* 0x000fc400078e0008 */
[----:B------:R-:W-:Y:S02]  /*6fb0*/  IMAD.SHL.U32 R21, R21, 0x40, RZ ;  /* 0x0000004015157824 */ /* 0x000fe400078e00ff */
[----:B------:R-:W-:-:S07]  /*6fc0*/  VIADD R24, R19, 0x40 ;  /* 0x0000004013187836 */ /* 0x000fce0000000000 */
.L_x_172:
[----:B------:R-:W0:Y:S01]  /*6fd0*/  S2UR UR5, SR_CgaCtaId ;  /* 0x00000000000579c3 */ /* 0x000e220000008800 */
[----:B------:R-:W-:Y:S02]  /*6fe0*/  MOV R15, 0x400 ;  /* 0x00000400000f7802 */ /* 0x000fe40000000f00 */
[----:B------:R-:W-:Y:S02]  /*6ff0*/  SHF.L.U32 R14, R5, 0x1f, RZ ;  /* 0x0000001f050e7819 */ /* 0x000fe400000006ff */
[----:B------:R-:W-:Y:S01]  /*7000*/  ISETP.NE.AND P1, PT, R0, RZ, PT ;  /* 0x000000ff0000720c */ /* 0x000fe20003f25270 */
[----:B0-----:R-:W-:-:S05]  /*7010*/  IMAD.U32 R12, RZ, RZ, UR5 ;  /* 0x00000005ff0c7e24 */ /* 0x001fca000f8e00ff */
[----:B------:R-:W-:-:S07]  /*7020*/  LEA R20, R12, R15, 0x18 ;  /* 0x0000000f0c147211 */ /* 0x000fce00078ec0ff */
[----:B------:R-:W0:Y:S01]  /*7030*/  @!P1 LDC R15, c[0x0][0x500] ;  /* 0x00014000ff0f9b82 */ /* 0x000e220000000800 */
[----:B------:R-:W-:-:S04]  /*7040*/  IMAD R23, R7, 0x8, R20 ;  /* 0x0000000807177824 */ /* 0x000fc800078e0214 */
[----:B------:R-:W1:Y:S02]  /*7050*/  SYNCS.PHASECHK.TRANS64.TRYWAIT P0, [R23+URZ+0x30], R14 ;  /* 0x0000300e170075a7 */ /* 0x000e64000800017f */
[----:B-1----:R-:W-:Y:S05]  /*7060*/  @!P0 BRA `(.L_x_170) ;  /* 0x0000000c00d48947 */ /* 0x002fea0003800000 */
.L_x_191:
[----:B-1----:R-:W-:Y:S01]  /*7070*/  PRMT R14, R9, 0x9910, RZ ;  /* 0x00009910090e7816 */ /* 0x002fe200000000ff */
[----:B0-----:R0:W-:Y:S03]  /*7080*/  @!P1 SYNCS.ARRIVE.TRANS64 RZ, [R23+URZ], R15 ;  /* 0x0000000f17ff99a7 */ /* 0x0011e6000800003f */
[----:B------:R-:W-:-:S13]  /*7090*/  ISETP.NE.AND P0, PT, R14, 0x2, PT ;  /* 0x000000020e00780c */ /* 0x000fda0003f05270 */
[----:B0-----:R-:W-:Y:S05]  /*70a0*/  @P0 BRA `(.L_x_171) ;  /* 0x0000000000040947 */ /* 0x001fea0003800000 */
[----:B------:R-:W-:Y:S01]  /*70b0*/  BPT.TRAP 0x1 ;  /* 0x000000040000795c */ /* 0x000fe20000300000 */
.L_x_171:
[----:B------:R-:W-:Y:S01]  /*70c0*/  IMAD R14, R7, 0x2, R12 ;  /* 0x00000002070e7824 */ /* 0x000fe200078e020c */
[----:B------:R-:W-:Y:S01]  /*70d0*/  R2UR UR27, R22 ;  /* 0x00000000161b72ca */ /* 0x000fe200000e0000 */
[----:B------:R-:W-:Y:S01]  /*70e0*/  VIADD R4, R4, 0xffffffff ;  /* 0xffffffff04047836 */ /* 0x000fe20000000000 */
[----:B------:R-:W-:Y:S01]  /*70f0*/  R2UR UR9, R23 ;  /* 0x00000000170972ca */ /* 0x000fe200000e0000 */
[----:B------:R-:W-:Y:S01]  /*7100*/  IMAD.SHL.U32 R14, R14, 0x1000, RZ ;  /* 0x000010000e0e7824 */ /* 0x000fe200078e00ff */
[----:B------:R-:W-:Y:S01]  /*7110*/  R2UR UR12, R6 ;  /* 0x00000000060c72ca */ /* 0x000fe200000e0000 */
[----:B------:R-:W-:Y:S01]  /*7120*/  UIADD3 UR6, UP0, UR30, 0xf0, URZ ;  /* 0x000000f01e067890 */ /* 0x000fe2000ff1e03f */
[----:B------:R-:W-:Y:S01]  /*7130*/  R2UR UR11, R21 ;  /* 0x00000000150b72ca */ /* 0x000fe200000e0000 */
[--C-:B------:R-:W-:Y:S01]  /*7140*/  IMAD R14, R14, 0x2, R20.reuse ;  /* 0x000000020e0e7824 */ /* 0x100fe200078e0214 */
[----:B------:R-:W-:Y:S01]  /*7150*/  UIADD3 UR32, UP1, UR30, 0x1f0, URZ ;  /* 0x000001f01e207890 */ /* 0x000fe2000ff3e03f */
[----:B------:R-:W-:Y:S01]  /*7160*/  IMAD R20, R7, 0x4000, R20 ;  /* 0x0000400007147824 */ /* 0x000fe200078e0214 */
[----:B------:R-:W-:Y:S01]  /*7170*/  R2UR UR26, R19 ;  /* 0x00000000131a72ca */ /* 0x000fe200000e0000 */
[----:B------:R-:W-:Y:S01]  /*7180*/  UIADD3.X UR7, URZ, UR31, URZ, UP0, !UPT ;  /* 0x0000001f3f077290 */ /* 0x000fe200087fe43f */
[----:B------:R-:W-:Y:S01]  /*7190*/  R2UR UR5, R14 ;  /* 0x000000000e0572ca */ /* 0x000fe200000e0000 */
[----:B------:R-:W-:Y:S01]  /*71a0*/  UIADD3.X UR33, URZ, UR31, URZ, UP1, !UPT ;  /* 0x0000001f3f217290 */ /* 0x000fe20008ffe43f */
[----:B------:R-:W-:Y:S01]  /*71b0*/  R2UR UR16, R20 ;  /* 0x00000000141072ca */ /* 0x000fe200000e0000 */
[----:B------:R-:W-:Y:S01]  /*71c0*/  VIADD R7, R7, 0x1 ;  /* 0x0000000107077836 */ /* 0x000fe20000000000 */
[----:B------:R-:W-:Y:S01]  /*71d0*/  R2UR UR18, R24 ;  /* 0x00000000181272ca */ /* 0x000fe200000e0000 */
[----:B------:R-:W-:Y:S01]  /*71e0*/  UMOV UR22, 0x30000 ;  /* 0x0003000000167882 */ /* 0x000fe20000000000 */
[----:B------:R-:W-:Y:S01]  /*71f0*/  ISETP.GT.AND P1, PT, R4, 0x1, PT ;  /* 0x000000010400780c */ /* 0x000fe20003f24270 */
[----:B------:R-:W-:Y:S01]  /*7200*/  UMOV UR14, 0x0 ;  /* 0x00000000000e7882 */ /* 0x000fe20000000000 */
[----:B------:R-:W-:Y:S01]  /*7210*/  ISETP.NE.AND P0, PT, R7, 0x6, PT ;  /* 0x000000060700780c */ /* 0x000fe20003f05270 */
[----:B------:R-:W-:Y:S01]  /*7220*/  UMOV UR15, 0x10000000 ;  /* 0x10000000000f7882 */ /* 0x000fe20000000000 */
[----:B------:R-:W-:Y:S01]  /*7230*/  UMOV UR10, UR27 ;  /* 0x0000001b000a7c82 */ /* 0x000fe20008000000 */
[----:B------:R-:W-:Y:S01]  /*7240*/  UMOV UR25, UR9 ;  /* 0x0000000900197c82 */ /* 0x000fe20008000000 */
[----:B------:R-:W-:Y:S01]  /*7250*/  UMOV UR28, UR12 ;  /* 0x0000000c001c7c82 */ /* 0x000fe20008000000 */
[----:B------:R-:W-:Y:S01]  /*7260*/  UIADD3 UR8, UR5, 0x180, URZ ;  /* 0x0000018005087890 */ /* 0x000fe2000fffe03f */
[----:B------:R-:W-:Y:S01]  /*7270*/  SEL R14, RZ, 0x1, P0 ;  /* 0x00000001ff0e7807 */ /* 0x000fe20000000000 */
[----:B------:R-:W-:Y:S01]  /*7280*/  UIADD3 UR24, UR16, 0x18180, URZ ;  /* 0x0001818010187890 */ /* 0x000fe2000fffe03f */
[----:B------:R-:W-:Y:S01]  /*7290*/  VIADD R22, R22, 0x40 ;  /* 0x0000004016167836 */ /* 0x000fe20000000000 */
[----:B------:R-:W-:Y:S01]  /*72a0*/  UIADD3 UR16, UR16, 0x1a180, URZ ;  /* 0x0001a18010107890 */ /* 0x000fe2000fffe03f */
[----:B------:R-:W-:Y:S01]  /*72b0*/  LOP3.LUT R5, R5, R14, RZ, 0x3c, !PT ;  /* 0x0000000e05057212 */ /* 0x000fe200078e3cff */
[----:B------:R-:W-:Y:S01]  /*72c0*/  UMOV UR17, UR9 ;  /* 0x0000000900117c82 */ /* 0x000fe20008000000 */
[----:B------:R-:W-:Y:S01]  /*72d0*/  UMOV UR19, UR27 ;  /* 0x0000001b00137c82 */ /* 0x000fe20008000000 */
[----:B------:R-:W-:Y:S01]  /*72e0*/  UMOV UR20, UR12 ;  /* 0x0000000c00147c82 */ /* 0x000fe20008000000 */
[----:B------:R0:W-:Y:S01]  /*72f0*/  UTMALDG.3D.MULTICAST [UR8], [UR6], UR22, desc[UR14] ;  /* 0x00000e08060073b4 */ /* 0x0001e20008011816 */
[----:B------:R-:W-:Y:S01]  /*7300*/  SEL R7, R7, RZ, P0 ;  /* 0x000000ff07077207 */ /* 0x000fe20000000000 */
[----:B------:R0:W-:Y:S02]  /*7310*/  UTMALDG.3D [UR24], [UR32], desc[UR14] ;  /* 0x00000e18200075b4 */ /* 0x0001e40008011000 */
[----:B------:R0:W-:Y:S02]  /*7320*/  UTMALDG.3D [UR16], [UR32], desc[UR14] ;  /* 0x00000e10200075b4 */ /* 0x0001e40008011000 */
[----:B0-----:R-:W-:Y:S05]  /*7330*/  @P1 BRA `(.L_x_172) ;  /* 0xfffffffc00241947 */ /* 0x001fea000383ffff */
.L_x_169:
[----:B------:R-:W-:Y:S05]  /*7340*/  BSYNC B1 ;  /* 0x0000000000017941 */ /* 0x000fea0003800000 */
.L_x_168:
[----:B------:R-:W-:Y:S01]  /*7350*/  LOP3.LUT P1, RZ, R10, 0xff, RZ, 0xc0, !PT ;  /* 0x000000ff0aff7812 */ /* 0x000fe2000782c0ff */
[C---:B------:R-:W-:Y:S01]  /*7360*/  IMAD.IADD R7, R11.reuse, 0x1, R8 ;  /* 0x000000010b077824 */ /* 0x040fe200078e0208 */
[----:B------:R-:W-:Y:S01]  /*7370*/  ULDC.64 UR6, c[0x0][0x650] ;  /* 0x0001940000067ab9 */ /* 0x000fe20000000a00 */
[----:B------:R-:W-:Y:S01]  /*7380*/  ISETP.GE.U32.AND P2, PT, R11, 0x6, PT ;  /* 0x000000060b00780c */ /* 0x000fe20003f46070 */
[----:B------:R-:W-:Y:S01]  /*7390*/  BSSY B1, `(.L_x_173) ;  /* 0x000006b000017945 */ /* 0x000fe20003800000 */
[----:B------:R-:W-:Y:S01]  /*73a0*/  IMAD.MOV.U32 R21, RZ, RZ, -0x1 ;  /* 0xffffffffff157424 */ /* 0x000fe200078e00ff */
[----:B------:R-:W-:Y:S01]  /*73b0*/  ISETP.GT.U32.AND P0, PT, R7, 0x5, PT ;  /* 0x000000050700780c */ /* 0x000fe20003f04070 */
[----:B------:R-:W-:Y:S01]  /*73c0*/  IMAD.MOV.U32 R19, RZ, RZ, -0x1 ;  /* 0xffffffffff137424 */ /* 0x000fe200078e00ff */
[----:B------:R-:W-:Y:S02]  /*73d0*/  PRMT R10, RZ, 0x7610, R10 ;  /* 0x00007610ff0a7816 */ /* 0x000fe4000000000a */
[----:B------:R-:W-:-:S03]  /*73e0*/  ISETP.LT.U32.AND P0, PT, R11, 0x6, P0 ;  /* 0x000000060b00780c */ /* 0x000fc60000701070 */
[----:B------:R-:W0:Y:S01]  /*73f0*/  @P1 S2R R12, SR_CgaCtaId ;  /* 0x00000000000c1919 */ /* 0x000e220000008800 */
[----:B------:R-:W-:-:S04]  /*7400*/  @P1 MOV R5, 0x400 ;  /* 0x0000040000051802 */ /* 0x000fc80000000f00 */
[----:B0-----:R-:W-:Y:S01]  /*7410*/  @P1 LEA R6, R12, R5, 0x18 ;  /* 0x000000050c061211 */ /* 0x001fe200078ec0ff */
[----:B------:R-:W-:Y:S01]  /*7420*/  IMAD.WIDE.U32 R4, R7, -0x55555555, RZ ;  /* 0xaaaaaaab07047825 */ /* 0x000fe200078e00ff */
[----:B------:R-:W-:Y:S02]  /*7430*/  SEL R4, RZ, 0x1, !P0 ;  /* 0x00000001ff047807 */ /* 0x000fe40004000000 */
[----:B------:R0:W-:Y:S01]  /*7440*/  @P1 SYNCS.ARRIVE.TRANS64.A1T0 RZ, [R6+URZ+0x78], RZ ;  /* 0x000078ff06ff19a7 */ /* 0x0001e2000810003f */
[----:B------:R-:W-:Y:S02]  /*7450*/  IADD3 R16, P1, R16, UR36, RZ ;  /* 0x0000002410107c10 */ /* 0x000fe4000ff3e0ff */
[----:B------:R-:W-:Y:S02]  /*7460*/  LOP3.LUT R3, R3, R4, RZ, 0x3c, !PT ;  /* 0x0000000403037212 */ /* 0x000fe400078e3cff */
[----:B------:R-:W-:Y:S02]  /*7470*/  IADD3.X R17, R17, UR42, RZ, P1, !PT ;  /* 0x0000002a11117c10 */ /* 0x000fe40008ffe4ff */
[----:B------:R-:W-:-:S02]  /*7480*/  ISETP.GE.U32.AND P0, PT, R16, UR6, PT ;  /* 0x0000000610007c0c */ /* 0x000fc4000bf06070 */
[----:B0-----:R-:W-:Y:S02]  /*7490*/  SHF.R.U32.HI R6, RZ, 0x2, R5 ;  /* 0x00000002ff067819 */ /* 0x001fe40000011605 */
[----:B------:R-:W-:Y:S02]  /*74a0*/  ISETP.GE.U32.AND.EX P0, PT, R17, UR7, PT, P0 ;  /* 0x0000000711007c0c */ /* 0x000fe4000bf06100 */
[----:B------:R-:W-:Y:S01]  /*74b0*/  @P2 LOP3.LUT R3, R3, 0x1, R6, 0x78, !PT ;  /* 0x0000000103032812 */ /* 0x000fe200078e7806 */
[----:B------:R-:W-:Y:S01]  /*74c0*/  IMAD R8, R6, -0x6, R7 ;  /* 0xfffffffa06087824 */ /* 0x000fe200078e0207 */
[----:B------:R-:W-:Y:S01]  /*74d0*/  PRMT R4, RZ, 0x7610, R4 ;  /* 0x00007610ff047816 */ /* 0x000fe20000000004 */
[----:B------:R-:W-:-:S08]  /*74e0*/  IMAD.MOV.U32 R6, RZ, RZ, -0x1 ;  /* 0xffffffffff067424 */ /* 0x000fd000078e00ff */
[----:B------:R-:W-:Y:S05]  /*74f0*/  @P0 BRA `(.L_x_174) ;  /* 0x0000000400500947 */ /* 0x000fea0003800000 */
[----:B------:R-:W0:Y:S01]  /*7500*/  S2R R19, SR_CTAID.X ;  /* 0x0000000000137919 */ /* 0x000e220000002500 */
[----:B------:R-:W-:Y:S01]  /*7510*/  ULDC.64 UR6, c[0x0][0x628] ;  /* 0x00018a0000067ab9 */ /* 0x000fe20000000a00 */
[----:B------:R-:W1:Y:S01]  /*7520*/  LDC R20, c[0x0][0x144] ;  /* 0x00005100ff147b82 */ /* 0x000e620000000800 */
[----:B------:R-:W-:Y:S01]  /*7530*/  ISETP.NE.U32.AND P0, PT, RZ, UR6, PT ;  /* 0x00000006ff007c0c */ /* 0x000fe2000bf05070 */
[----:B------:R-:W2:Y:S01]  /*7540*/  S2R R14, SR_CTAID.Y ;  /* 0x00000000000e7919 */ /* 0x000ea20000002600 */
[----:B------:R-:W-:Y:S01]  /*7550*/  ULDC UR8, c[0x0][0x630] ;  /* 0x00018c0000087ab9 */ /* 0x000fe20000000800 */
[----:B------:R-:W-:Y:S01]  /*7560*/  ULDC UR9, c[0x0][0x150] ;  /* 0x0000540000097ab9 */ /* 0x000fe20000000800 */
[----:B------:R-:W-:Y:S01]  /*7570*/  ISETP.NE.AND.EX P0, PT, RZ, UR7, PT, P0 ;  /* 0x00000007ff007c0c */ /* 0x000fe2000bf05300 */
[----:B------:R-:W-:Y:S02]  /*7580*/  IMAD.MOV.U32 R4, RZ, RZ, R16 ;  /* 0x000000ffff047224 */ /* 0x000fe400078e0010 */
[----:B------:R-:W-:Y:S01]  /*7590*/  IMAD.MOV.U32 R5, RZ, RZ, R17 ;  /* 0x000000ffff057224 */ /* 0x000fe200078e0011 */
[----:B0-----:R-:W-:-:S09]  /*75a0*/  I2FP.F32.U32 R21, R19 ;  /* 0x0000001300157245 */ /* 0x001fd20000201000 */
[----:B------:R-:W-:Y:S05]  /*75b0*/  @!P0 BRA `(.L_x_175) ;  /* 0x0000000000288947 */ /* 0x000fea0003800000 */
[----:B------:R-:W-:Y:S02]  /*75c0*/  ULDC UR5, c[0x0][0x634] ;  /* 0x00018d0000057ab9 */ /* 0x000fe40000000800 */
[----:B------:R-:W-:-:S05]  /*75d0*/  IADD3 R5, P0, R16, UR5, RZ ;  /* 0x0000000510057c10 */ /* 0x000fca000ff1e0ff */
[----:B------:R-:W-:-:S04]  /*75e0*/  IMAD.X R15, RZ, RZ, R17, P0 ;  /* 0x000000ffff0f7224 */ /* 0x000fc800000e0611 */
[----:B------:R-:W-:-:S04]  /*75f0*/  IMAD.WIDE.U32 R6, R15, UR6, RZ ;  /* 0x000000060f067c25 */ /* 0x000fc8000f8e00ff */
[----:B------:R-:W-:-:S04]  /*7600*/  IMAD.WIDE.U32 R6, P0, R5, UR7, R6 ;  /* 0x0000000705067c25 */ /* 0x000fc8000f800006 */
[----:B------:R-:W-:-:S04]  /*7610*/  IMAD.WIDE.U32 R4, R5, UR6, RZ ;  /* 0x0000000605047c25 */ /* 0x000fc8000f8e00ff */
[----:B------:R-:W-:Y:S01]  /*7620*/  IMAD.MOV.U32 R4, RZ, RZ, R7 ;  /* 0x000000ffff047224 */ /* 0x000fe200078e0007 */
[----:B------:R-:W-:Y:S01]  /*7630*/  IADD3 RZ, P1, R5, R6, RZ ;  /* 0x0000000605ff7210 */ /* 0x000fe20007f3e0ff */
[----:B------:R-:W-:-:S04]  /*7640*/  IMAD.X R5, RZ, RZ, RZ, P0 ;  /* 0x000000ffff057224 */ /* 0x000fc800000e06ff */
[----:B------:R-:W-:-:S08]  /*7650*/  IMAD.WIDE.U32.X R4, R15, UR7, R4, P1 ;  /* 0x000000070f047c25 */ /* 0x000fd000088e0404 */
.L_x_175:
[----:B------:R-:W-:Y:S01]  /*7660*/  FMUL R21, R21, UR9 ;  /* 0x0000000915157c20 */ /* 0x000fe20008400000 */
[--C-:B------:R-:W-:Y:S01]  /*7670*/  SHF.R.U64 R15, R4, UR8, R5.reuse ;  /* 0x00000008040f7c19 */ /* 0x100fe20008001205 */
[----:B------:R-:W-:Y:S01]  /*7680*/  ULDC.64 UR6, c[0x0][0x620] ;  /* 0x0001880000067ab9 */ /* 0x000fe20000000a00 */
[----:B------:R-:W-:Y:S01]  /*7690*/  SHF.R.U32.HI R4, RZ, UR8, R5 ;  /* 0x00000008ff047c19 */ /* 0x000fe20008011605 */
[----:B------:R-:W-:Y:S01]  /*76a0*/  ULDC.64 UR8, c[0x0][0x640] ;  /* 0x0001900000087ab9 */ /* 0x000fe20000000a00 */
[----:B------:R-:W-:Y:S01]  /*76b0*/  IADD3 R5, P0, RZ, -R15, RZ ;  /* 0x8000000fff057210 */ /* 0x000fe20007f1e0ff */
[----:B------:R-:W0:Y:S01]  /*76c0*/  F2I.U32.TRUNC.NTZ R21, R21 ;  /* 0x0000001500157305 */ /* 0x000e22000020f000 */
[----:B------:R-:W-:-:S03]  /*76d0*/  ULDC UR5, c[0x0][0x618] ;  /* 0x0001860000057ab9 */ /* 0x000fc60000000800 */
[----:B------:R-:W-:Y:S01]  /*76e0*/  IMAD.X R4, RZ, RZ, ~R4, P0 ;  /* 0x000000ffff047224 */ /* 0x000fe200000e0e04 */
[----:B------:R-:W-:-:S03]  /*76f0*/  ISETP.NE.U32.AND P0, PT, RZ, UR8, PT ;  /* 0x00000008ff007c0c */ /* 0x000fc6000bf05070 */
[----:B------:R-:W-:Y:S01]  /*7700*/  IMAD R4, R4, UR6, RZ ;  /* 0x0000000604047c24 */ /* 0x000fe2000f8e02ff */
[----:B------:R-:W-:-:S03]  /*7710*/  ISETP.NE.AND.EX P0, PT, RZ, UR9, PT, P0 ;  /* 0x00000009ff007c0c */ /* 0x000fc6000bf05300 */
[C---:B------:R-:W-:Y:S02]  /*7720*/  IMAD R7, R5.reuse, UR7, R4 ;  /* 0x0000000705077c24 */ /* 0x040fe4000f8e0204 */
[----:B------:R-:W-:Y:S01]  /*7730*/  IMAD.WIDE.U32 R4, R5, UR6, R16 ;  /* 0x0000000605047c25 */ /* 0x000fe2000f8e0010 */
[----:B------:R-:W-:-:S03]  /*7740*/  ULDC UR6, c[0x0][0x154] ;  /* 0x0000550000067ab9 */ /* 0x000fc60000000800 */
[----:B0-----:R-:W-:Y:S02]  /*7750*/  IMAD.MOV R6, RZ, RZ, -R21 ;  /* 0x000000ffff067224 */ /* 0x001fe400078e0a15 */
[----:B------:R-:W0:Y:S01]  /*7760*/  LDC R21, c[0x0][0x148] ;  /* 0x00005200ff157b82 */ /* 0x000e220000000800 */
[----:B------:R-:W-:Y:S02]  /*7770*/  IMAD.IADD R5, R5, 0x1, R7 ;  /* 0x0000000105057824 */ /* 0x000fe400078e0207 */
[----:B-1----:R-:W-:Y:S01]  /*7780*/  IMAD R19, R20, R6, R19 ;  /* 0x0000000614137224 */ /* 0x002fe200078e0213 */
[----:B--2---:R-:W-:Y:S02]  /*7790*/  I2FP.F32.U32 R6, R14 ;  /* 0x0000000e00067245 */ /* 0x004fe40000201000 */
[--C-:B------:R-:W-:Y:S02]  /*77a0*/  SHF.R.U64 R20, R4, UR5, R5.reuse ;  /* 0x0000000504147c19 */ /* 0x100fe40008001205 */
[----:B------:R-:W-:Y:S01]  /*77b0*/  SHF.R.U32.HI R5, RZ, UR5, R5 ;  /* 0x00000005ff057c19 */ /* 0x000fe20008011605 */
[----:B------:R-:W-:Y:S01]  /*77c0*/  FMUL R6, R6, UR6 ;  /* 0x0000000606067c20 */ /* 0x000fe20008400000 */
[----:B------:R-:W-:-:S02]  /*77d0*/  ULDC UR5, c[0x0][0x608] ;  /* 0x0001820000057ab9 */ /* 0x000fc40000000800 */
[--C-:B------:R-:W-:Y:S01]  /*77e0*/  SHF.R.U64 R23, R20, UR5, R5.reuse ;  /* 0x0000000514177c19 */ /* 0x100fe20008001205 */
[----:B------:R1:W2:Y:S01]  /*77f0*/  F2I.U32.TRUNC.NTZ R24, R6 ;  /* 0x0000000600187305 */ /* 0x0002a2000020f000 */
[----:B------:R-:W-:Y:S01]  /*7800*/  SHF.R.U32.HI R4, RZ, UR5, R5 ;  /* 0x00000005ff047c19 */ /* 0x000fe20008011605 */
[----:B------:R-:W-:-:S03]  /*7810*/  ULDC UR5, c[0x0][0x658] ;  /* 0x0001960000057ab9 */ /* 0x000fc60000000800 */
[--C-:B------:R-:W-:Y:S02]  /*7820*/  SHF.R.U64 R22, R23, UR5, R4.reuse ;  /* 0x0000000517167c19 */ /* 0x100fe40008001204 */
[----:B------:R-:W-:-:S03]  /*7830*/  SHF.R.U32.HI R25, RZ, UR5, R4 ;  /* 0x00000005ff197c19 */ /* 0x000fc60008011604 */
[----:B------:R-:W-:Y:S02]  /*7840*/  IMAD.MOV.U32 R4, RZ, RZ, R22 ;  /* 0x000000ffff047224 */ /* 0x000fe400078e0016 */
[----:B------:R-:W-:Y:S01]  /*7850*/  IMAD.MOV.U32 R5, RZ, RZ, R25 ;  /* 0x000000ffff057224 */ /* 0x000fe200078e0019 */
[----:B-1----:R-:W-:Y:S06]  /*7860*/  @!P0 BRA `(.L_x_176) ;  /* 0x0000000000288947 */ /* 0x002fec0003800000 */
        /* <DEDUP_REMOVED lines=10> */
.L_x_176:
[----:B------:R-:W-:Y:S01]  /*7910*/  ISETP.NE.AND P0, PT, R2, 0x1, PT ;  /* 0x000000010200780c */ /* 0x000fe20003f05270 */
[----:B------:R-:W-:Y:S01]  /*7920*/  ULDC UR5, c[0x0][0x648] ;  /* 0x0001920000057ab9 */ /* 0x000fe20000000800 */
[----:B------:R-:W-:Y:S01]  /*7930*/  LOP3.LUT R23, R23, UR13, RZ, 0xc0, !PT ;  /* 0x0000000d17177c12 */ /* 0x000fe2000f8ec0ff */
[----:B--2---:R-:W-:Y:S01]  /*7940*/  IMAD.MOV R24, RZ, RZ, -R24 ;  /* 0x000000ffff187224 */ /* 0x004fe200078e0a18 */
[----:B------:R-:W-:Y:S01]  /*7950*/  SHF.R.U64 R4, R4, UR5, R5 ;  /* 0x0000000504047c19 */ /* 0x000fe20008001205 */
[----:B------:R-:W-:Y:S01]  /*7960*/  ULDC UR5, c[0x0][0x638] ;  /* 0x00018e0000057ab9 */ /* 0x000fe20000000800 */
[----:B------:R-:W-:Y:S01]  /*7970*/  LOP3.LUT R7, R20, UR4, RZ, 0xc0, !PT ;  /* 0x0000000414077c12 */ /* 0x000fe2000f8ec0ff */
[----:B------:R-:W-:Y:S01]  /*7980*/  ULDC UR6, c[0x0][0x610] ;  /* 0x0001840000067ab9 */ /* 0x000fe20000000800 */
[----:B------:R-:W-:Y:S02]  /*7990*/  IMAD.MOV.U32 R6, RZ, RZ, R15 ;  /* 0x000000ffff067224 */ /* 0x000fe400078e000f */
[----:B------:R-:W-:-:S02]  /*79a0*/  IMAD.MOV R5, RZ, RZ, -R4 ;  /* 0x000000ffff057224 */ /* 0x000fc400078e0a04 */
[----:B------:R-:W-:Y:S02]  /*79b0*/  IMAD R4, R4, UR21, R23 ;  /* 0x0000001504047c24 */ /* 0x000fe4000f8e0217 */
[----:B0-----:R-:W-:Y:S02]  /*79c0*/  @P0 IMAD R19, R21, R24, R14 ;  /* 0x0000001815130224 */ /* 0x001fe400078e020e */
[----:B------:R-:W-:Y:S01]  /*79d0*/  IMAD R22, R5, UR5, R22 ;  /* 0x0000000505167c24 */ /* 0x000fe2000f8e0216 */
[----:B------:R-:W-:Y:S01]  /*79e0*/  ULDC UR5, c[0x0][0x600] ;  /* 0x0001800000057ab9 */ /* 0x000fe20000000800 */
[----:B------:R-:W-:Y:S02]  /*79f0*/  IMAD R21, R4, UR6, R19 ;  /* 0x0000000604157c24 */ /* 0x000fe4000f8e0213 */
[----:B------:R-:W-:Y:S02]  /*7a00*/  IMAD R22, R22, UR5, R7 ;  /* 0x0000000516167c24 */ /* 0x000fe4000f8e0207 */
[----:B------:R-:W-:-:S03]  /*7a10*/  IMAD.MOV.U32 R4, RZ, RZ, 0x1 ;  /* 0x00000001ff047424 */ /* 0x000fc600078e00ff */
[----:B------:R-:W-:Y:S02]  /*7a20*/  SEL R19, R22, R21, !P0 ;  /* 0x0000001516137207 */ /* 0x000fe40004000000 */
[----:B------:R-:W-:-:S07]  /*7a30*/  SEL R21, R21, R22, !P0 ;  /* 0x0000001615157207 */ /* 0x000fce0004000000 */
.L_x_174:
[----:B------:R-:W-:Y:S05]  /*7a40*/  BSYNC B1 ;  /* 0x0000000000017941 */ /* 0x000fea0003800000 */
.L_x_173:
[----:B------:R-:W-:-:S13]  /*7a50*/  LOP3.LUT P0, RZ, R4, 0xff, RZ, 0xc0, !PT ;  /* 0x000000ff04ff7812 */ /* 0x000fda000780c0ff */
[----:B------:R-:W-:Y:S05]  /*7a60*/  @P0 BRA `(.L_x_177) ;  /* 0xfffffff400180947 */ /* 0x000fea000383ffff */
[----:B------:R-:W-:Y:S05]  /*7a70*/  BSYNC B0 ;  /* 0x0000000000007941 */ /* 0x000fea0003800000 */
.L_x_166:
[----:B------:R-:W-:-:S03]  /*7a80*/  UMOV UR5, 0xffffffff ;  /* 0xffffffff00057882 */ /* 0x000fc60000000000 */
[----:B------:R-:W-:Y:S05]  /*7a90*/  BRA.DIV UR5, `(.L_x_178) ;  /* 0x00000006055c7947 */ /* 0x000fea000b800000 */
[----:B------:R-:W-:-:S13]  /*7aa0*/  ELECT P6, URZ, PT ;  /* 0x00000000003f782f */ /* 0x000fda00038c0000 */
.L_x_194:
[----:B------:R-:W-:Y:S04]  /*7ab0*/  BSSY B0, `(.L_x_179) ;  /* 0x000003d000007945 */ /* 0x000fe80003800000 */
[----:B------:R-:W-:Y:S05]  /*7ac0*/  @!P6 BRA `(.L_x_180) ;  /* 0x0000000000ece947 */ /* 0x000fea0003800000 */
[----:B------:R-:W-:-:S04]  /*7ad0*/  LOP3.LUT R18, R18, 0x2, RZ, 0xfc, !PT ;  /* 0x0000000212127812 */ /* 0x000fc800078efcff */
[----:B------:R-:W-:-:S13]  /*7ae0*/  ISETP.NE.AND P0, PT, R18, 0x3, PT ;  /* 0x000000031200780c */ /* 0x000fda0003f05270 */
[----:B------:R-:W-:Y:S05]  /*7af0*/  @!P0 BRA `(.L_x_181) ;  /* 0x0000000000048947 */ /* 0x000fea0003800000 */
[----:B------:R-:W-:Y:S01]  /*7b00*/  BPT.TRAP 0x1 ;  /* 0x000000040000795c */ /* 0x000fe20000300000 */
.L_x_181:
[----:B------:R-:W0:Y:S01]  /*7b10*/  S2R R5, SR_CgaCtaId ;  /* 0x0000000000057919 */ /* 0x000e220000008800 */
[----:B------:R-:W-:Y:S02]  /*7b20*/  MOV R0, 0x400 ;  /* 0x0000040000007802 */ /* 0x000fe40000000f00 */
[----:B------:R-:W-:Y:S02]  /*7b30*/  SHF.L.U32 R2, R3, 0x1f, RZ ;  /* 0x0000001f03027819 */ /* 0x000fe400000006ff */
[----:B0-----:R-:W-:-:S05]  /*7b40*/  LEA R5, R5, R0, 0x18 ;  /* 0x0000000005057211 */ /* 0x001fca00078ec0ff */
[----:B------:R-:W-:-:S04]  /*7b50*/  VIADD R5, R5, 0x30 ;  /* 0x0000003005057836 */ /* 0x000fc80000000000 */
[C---:B------:R-:W-:Y:S02]  /*7b60*/  IMAD R7, R8.reuse, 0x8, R5 ;  /* 0x0000000808077824 */ /* 0x040fe400078e0205 */
[----:B------:R-:W-:Y:S02]  /*7b70*/  VIADD R8, R8, 0x1 ;  /* 0x0000000108087836 */ /* 0x000fe40000000000 */
[----:B------:R-:W0:Y:S03]  /*7b80*/  SYNCS.PHASECHK.TRANS64.TRYWAIT P0, [R7+URZ], R2 ;  /* 0x00000002070075a7 */ /* 0x000e26000800017f */
[----:B------:R-:W-:-:S04]  /*7b90*/  ISETP.NE.AND P1, PT, R8, 0x6, PT ;  /* 0x000000060800780c */ /* 0x000fc80003f25270 */
[----:B------:R-:W-:Y:S02]  /*7ba0*/  SEL R0, RZ, 0x1, P1 ;  /* 0x00000001ff007807 */ /* 0x000fe40000800000 */
[----:B------:R-:W-:Y:S02]  /*7bb0*/  SEL R8, R8, RZ, P1 ;  /* 0x000000ff08087207 */ /* 0x000fe40000800000 */
[----:B------:R-:W-:-:S03]  /*7bc0*/  LOP3.LUT R9, R3, R0, RZ, 0x3c, !PT ;  /* 0x0000000003097212 */ /* 0x000fc600078e3cff */
[----:B------:R-:W-:Y:S01]  /*7bd0*/  IMAD R6, R8, 0x8, R5 ;  /* 0x0000000808067824 */ /* 0x000fe200078e0205 */
[----:B------:R-:W-:Y:S01]  /*7be0*/  SHF.L.U32 R3, R9, 0x1f, RZ ;  /* 0x0000001f09037819 */ /* 0x000fe200000006ff */
[----:B0-----:R-:W-:Y:S06]  /*7bf0*/  @!P0 BRA `(.L_x_182) ;  /* 0x0000000400248947 */ /* 0x001fec0003800000 */
.L_x_195:
[----:B------:R-:W1:Y:S01]  /*7c00*/  SYNCS.PHASECHK.TRANS64.TRYWAIT P0, [R6+URZ], R3 ;  /* 0x00000003060075a7 */ /* 0x000e62000800017f */
[----:B------:R-:W-:-:S05]  /*7c10*/  VIADD R0, R8, 0x1 ;  /* 0x0000000108007836 */ /* 0x000fca0000000000 */
[----:B------:R-:W-:-:S04]  /*7c20*/  ISETP.NE.AND P1, PT, R0, 0x6, PT ;  /* 0x000000060000780c */ /* 0x000fc80003f25270 */
[----:B0-----:R-:W-:Y:S02]  /*7c30*/  SEL R2, RZ, 0x1, P1 ;  /* 0x00000001ff027807 */ /* 0x001fe40000800000 */
[----:B------:R-:W-:Y:S02]  /*7c40*/  SEL R0, R0, RZ, P1 ;  /* 0x000000ff00007207 */ /* 0x000fe40000800000 */
[----:B------:R-:W-:-:S03]  /*7c50*/  LOP3.LUT R9, R9, R2, RZ, 0x3c, !PT ;  /* 0x0000000209097212 */ /* 0x000fc600078e3cff */
[----:B------:R-:W-:Y:S01]  /*7c60*/  IMAD R7, R0, 0x8, R5 ;  /* 0x0000000800077824 */ /* 0x000fe200078e0205 */
[----:B------:R-:W-:Y:S01]  /*7c70*/  SHF.L.U32 R4, R9, 0x1f, RZ ;  /* 0x0000001f09047819 */ /* 0x000fe200000006ff */
[----:B-1----:R-:W-:Y:S06]  /*7c80*/  @!P0 BRA `(.L_x_183) ;  /* 0x0000000400148947 */ /* 0x002fec0003800000 */
.L_x_196:
[----:B------:R-:W1:Y:S01]  /*7c90*/  SYNCS.PHASECHK.TRANS64.TRYWAIT P0, [R7+URZ], R4 ;  /* 0x00000004070075a7 */ /* 0x000e62000800017f */
[----:B------:R-:W-:-:S05]  /*7ca0*/  VIADD R0, R0, 0x1 ;  /* 0x0000000100007836 */ /* 0x000fca0000000000 */
[----:B------:R-:W-:-:S04]  /*7cb0*/  ISETP.NE.AND P1, PT, R0, 0x6, PT ;  /* 0x000000060000780c */ /* 0x000fc80003f25270 */
[----:B------:R-:W-:Y:S02]  /*7cc0*/  SEL R2, RZ, 0x1, P1 ;  /* 0x00000001ff027807 */ /* 0x000fe40000800000 */
[----:B------:R-:W-:Y:S02]  /*7cd0*/  SEL R0, R0, RZ, P1 ;  /* 0x000000ff00007207 */ /* 0x000fe40000800000 */
[----:B------:R-:W-:-:S03]  /*7ce0*/  LOP3.LUT R9, R9, R2, RZ, 0x3c, !PT ;  /* 0x0000000209097212 */ /* 0x000fc600078e3cff */
[----:B0-----:R-:W-:Y:S01]  /*7cf0*/  IMAD R6, R0, 0x8, R5 ;  /* 0x0000000800067824 */ /* 0x001fe200078e0205 */
[----:B------:R-:W-:Y:S01]  /*7d00*/  SHF.L.U32 R3, R9, 0x1f, RZ ;  /* 0x0000001f09037819 */ /* 0x000fe200000006ff */
[----:B-1----:R-:W-:Y:S06]  /*7d10*/  @!P0 BRA `(.L_x_184) ;  /* 0x0000000400048947 */ /* 0x002fec0003800000 */
.L_x_197:
        /* <DEDUP_REMOVED lines=9> */
.L_x_198:
[----:B------:R-:W1:Y:S01]  /*7db0*/  SYNCS.PHASECHK.TRANS64.TRYWAIT P0, [R7+URZ], R4 ;  /* 0x00000004070075a7 */ /* 0x000e62000800017f */
[----:B------:R-:W-:-:S05]  /*7dc0*/  VIADD R0, R0, 0x1 ;  /* 0x0000000100007836 */ /* 0x000fca0000000000 */
[----:B------:R-:W-:-:S04]  /*7dd0*/  ISETP.NE.AND P1, PT, R0, 0x6, PT ;  /* 0x000000060000780c */ /* 0x000fc80003f25270 */
[----:B------:R-:W-:Y:S02]  /*7de0*/  SEL R2, RZ, 0x1, P1 ;  /* 0x00000001ff027807 */ /* 0x000fe40000800000 */
[----:B------:R-:W-:Y:S02]  /*7df0*/  SEL R0, R0, RZ, P1 ;  /* 0x000000ff00007207 */ /* 0x000fe40000800000 */
[----:B------:R-:W-:Y:S01]  /*7e00*/  LOP3.LUT R2, R9, R2, RZ, 0x3c, !PT ;  /* 0x0000000209027212 */ /* 0x000fe200078e3cff */
[----:B-1----:R-:W-:Y:S06]  /*7e10*/  @!P0 BRA `(.L_x_186) ;  /* 0x0000000000ec8947 */ /* 0x002fec0003800000 */
.L_x_199:
[----:B------:R-:W-:Y:S01]  /*7e20*/  IMAD R5, R0, 0x8, R5 ;  /* 0x0000000800057824 */ /* 0x000fe200078e0205 */
[----:B------:R-:W-:-:S07]  /*7e30*/  SHF.L.U32 R0, R2, 0x1f, RZ ;  /* 0x0000001f02007819 */ /* 0x000fce00000006ff */
.L_x_187:
[----:B--2---:R2:W3:Y:S02]  /*7e40*/  SYNCS.PHASECHK.TRANS64.TRYWAIT P0, [R5+URZ], R0 ;  /* 0x00000000050075a7 */ /* 0x0044e4000800017f */
[----:B---3--:R-:W-:Y:S05]  /*7e50*/  @!P0 NANOSLEEP.SYNCS 0x989680 ;  /* 0x009896800000895d */ /* 0x008fea0003900000 */
[----:B------:R-:W3:Y:S02]  /*7e60*/  @!P0 SYNCS.PHASECHK.TRANS64 P0, [R5+URZ], R0 ;  /* 0x00000000050085a7 */ /* 0x000ee4000800007f */
[----:B---3--:R-:W-:Y:S05]  /*7e70*/  @!P0 BRA `(.L_x_187) ;  /* 0xfffffffc00f08947 */ /* 0x008fea000383ffff */
.L_x_180:
[----:B------:R-:W-:Y:S05]  /*7e80*/  BSYNC B0 ;  /* 0x0000000000007941 */ /* 0x000fea0003800000 */
.L_x_179:
[----:B------:R-:W-:Y:S05]  /*7e90*/  EXIT ;  /* 0x000000000000794d */ /* 0x000fea0003800000 */
.L_x_21:
[----:B-1----:R1:W2:Y:S02]  /*7ea0*/  SYNCS.PHASECHK.TRANS64.TRYWAIT P1, [R3+URZ], R0 ;  /* 0x00000000030075a7 */ /* 0x0022a4000802017f */
[----:B--2---:R-:W-:Y:S05]  /*7eb0*/  @!P1 NANOSLEEP.SYNCS 0x989680 ;  /* 0x009896800000995d */ /* 0x004fea0003900000 */
[----:B------:R-:W2:Y:S02]  /*7ec0*/  @!P1 SYNCS.PHASECHK.TRANS64 P1, [R3+URZ], R0 ;  /* 0x00000000030095a7 */ /* 0x000ea4000802007f */
[----:B--2---:R-:W-:Y:S05]  /*7ed0*/  @!P1 BRA `(.L_x_21) ;  /* 0xfffffffc00f09947 */ /* 0x004fea000383ffff */
[----:B------:R-:W-:Y:S05]  /*7ee0*/  BRA `(.L_x_20) ;  /* 0xffffff9800247947 */ /* 0x000fea000383ffff */
.L_x_26:
[----:B-1----:R1:W2:Y:S02]  /*7ef0*/  SYNCS.PHASECHK.TRANS64.TRYWAIT P1, [R5+URZ], R4 ;  /* 0x00000004050075a7 */ /* 0x0022a4000802017f */
[----:B--2---:R-:W-:Y:S05]  /*7f00*/  @!P1 NANOSLEEP.SYNCS 0x989680 ;  /* 0x009896800000995d */ /* 0x004fea0003900000 */
[----:B------:R-:W2:Y:S02]  /*7f10*/  @!P1 SYNCS.PHASECHK.TRANS64 P1, [R5+URZ], R4 ;  /* 0x00000004050095a7 */ /* 0x000ea4000802007f */
[----:B--2---:R-:W-:Y:S05]  /*7f20*/  @!P1 BRA `(.L_x_26) ;  /* 0xfffffffc00f09947 */ /* 0x004fea000383ffff */
[----:B------:R-:W-:Y:S05]  /*7f30*/  BRA `(.L_x_25) ;  /* 0xffffff9c00007947 */ /* 0x000fea000383ffff */
.L_x_167:
[----:B------:R-:W-:Y:S01]  /*7f40*/  BSSY B1, `(.L_x_188) ;  /* 0x0000006000017945 */ /* 0x000fe20003800000 */
[----:B------:R-:W-:-:S07]  /*7f50*/  IMAD.MOV.U32 R15, RZ, RZ, -0x1 ;  /* 0xffffffffff0f7424 */ /* 0x000fce00078e00ff */
[----:B------:R-:W-:Y:S05]  /*7f60*/  WARPSYNC.COLLECTIVE R15, `(.L_x_189) ;  /* 0x000000000f0c7348 */ /* 0x000fea0003c00000 */
[----:B------:R-:W-:Y:S02]  /*7f70*/  ELECT P6, UR62, PT ;  /* 0x00000000003e782f */ /* 0x000fe400038c0000 */
[----:B------:R-:W-:Y:S01]  /*7f80*/  MOV R14, UR62 ;  /* 0x0000003e000e7c02 */ /* 0x000fe20008000f00 */
[----:B------:R-:W-:Y:S10]  /*7f90*/  ENDCOLLECTIVE ;  /* 0x000000000000791b */ /* 0x000ff40003800000 */
.L_x_189:
[----:B------:R-:W-:Y:S05]  /*7fa0*/  BSYNC B1 ;  /* 0x0000000000017941 */ /* 0x000fea0003800000 */
.L_x_188:
[----:B------:R-:W-:Y:S05]  /*7fb0*/  BRA `(.L_x_190) ;  /* 0xffffffec00d07947 */ /* 0x000fea000383ffff */
.L_x_170:
[----:B-1----:R1:W2:Y:S02]  /*7fc0*/  SYNCS.PHASECHK.TRANS64.TRYWAIT P0, [R23+URZ+0x30], R14 ;  /* 0x0000300e170075a7 */ /* 0x0022a4000800017f */
[----:B--2---:R-:W-:Y:S05]  /*7fd0*/  @!P0 NANOSLEEP.SYNCS 0x989680 ;  /* 0x009896800000895d */ /* 0x004fea0003900000 */
[----:B------:R-:W2:Y:S02]  /*7fe0*/  @!P0 SYNCS.PHASECHK.TRANS64 P0, [R23+URZ+0x30], R14 ;  /* 0x0000300e170085a7 */ /* 0x000ea4000800007f */
[----:B--2---:R-:W-:Y:S05]  /*7ff0*/  @!P0 BRA `(.L_x_170) ;  /* 0xfffffffc00f08947 */ /* 0x004fea000383ffff */
[----:B------:R-:W-:Y:S05]  /*8000*/  BRA `(.L_x_191) ;  /* 0xfffffff000187947 */ /* 0x000fea000383ffff */
.L_x_178:
[----:B------:R-:W-:Y:S01]  /*8010*/  BSSY B0, `(.L_x_192) ;  /* 0x0000006000007945 */ /* 0x000fe20003800000 */
[----:B------:R-:W-:-:S07]  /*8020*/  IMAD.MOV.U32 R15, RZ, RZ, -0x1 ;  /* 0xffffffffff0f7424 */ /* 0x000fce00078e00ff */
[----:B------:R-:W-:Y:S05]  /*8030*/  WARPSYNC.COLLECTIVE R15, `(.L_x_193) ;  /* 0x000000000f0c7348 */ /* 0x000fea0003c00000 */
[----:B------:R-:W-:Y:S02]  /*8040*/  ELECT P6, UR62, PT ;  /* 0x00000000003e782f */ /* 0x000fe400038c0000 */
[----:B------:R-:W-:Y:S01]  /*8050*/  MOV R14, UR62 ;  /* 0x0000003e000e7c02 */ /* 0x000fe20008000f00 */
[----:B------:R-:W-:Y:S10]  /*8060*/  ENDCOLLECTIVE ;  /* 0x000000000000791b */ /* 0x000ff40003800000 */
.L_x_193:
[----:B------:R-:W-:Y:S05]  /*8070*/  BSYNC B0 ;  /* 0x0000000000007941 */ /* 0x000fea0003800000 */
.L_x_192:
[----:B------:R-:W-:Y:S05]  /*8080*/  BRA `(.L_x_194) ;  /* 0xfffffff800887947 */ /* 0x000fea000383ffff */
.L_x_182:
[----:B0-----:R0:W1:Y:S02]  /*8090*/  SYNCS.PHASECHK.TRANS64.TRYWAIT P0, [R7+URZ], R2 ;  /* 0x00000002070075a7 */ /* 0x001064000800017f */
[----:B-1----:R-:W-:Y:S05]  /*80a0*/  @!P0 NANOSLEEP.SYNCS 0x989680 ;  /* 0x009896800000895d */ /* 0x002fea0003900000 */
[----:B------:R-:W1:Y:S02]  /*80b0*/  @!P0 SYNCS.PHASECHK.TRANS64 P0, [R7+URZ], R2 ;  /* 0x00000002070085a7 */ /* 0x000e64000800007f */
[----:B-1----:R-:W-:Y:S05]  /*80c0*/  @!P0 BRA `(.L_x_182) ;  /* 0xfffffffc00f08947 */ /* 0x002fea000383ffff */
[----:B------:R-:W-:Y:S05]  /*80d0*/  BRA `(.L_x_195) ;  /* 0xfffffff800c87947 */ /* 0x000fea000383ffff */
.L_x_183:
[----:B0-----:R0:W1:Y:S02]  /*80e0*/  SYNCS.PHASECHK.TRANS64.TRYWAIT P0, [R6+URZ], R3 ;  /* 0x00000003060075a7 */ /* 0x001064000800017f */
[----:B-1----:R-:W-:Y:S05]  /*80f0*/  @!P0 NANOSLEEP.SYNCS 0x989680 ;  /* 0x009896800000895d */ /* 0x002fea0003900000 */
[----:B------:R-:W1:Y:S02]  /*8100*/  @!P0 SYNCS.PHASECHK.TRANS64 P0, [R6+URZ], R3 ;  /* 0x00000003060085a7 */ /* 0x000e64000800007f */
[----:B-1----:R-:W-:Y:S05]  /*8110*/  @!P0 BRA `(.L_x_183) ;  /* 0xfffffffc00f08947 */ /* 0x002fea000383ffff */
[----:B------:R-:W-:Y:S05]  /*8120*/  BRA `(.L_x_196) ;  /* 0xfffffff800d87947 */ /* 0x000fea000383ffff */
.L_x_184:
[----:B0-----:R0:W1:Y:S02]  /*8130*/  SYNCS.PHASECHK.TRANS64.TRYWAIT P0, [R7+URZ], R4 ;  /* 0x00000004070075a7 */ /* 0x001064000800017f */
[----:B-1----:R-:W-:Y:S05]  /*8140*/  @!P0 NANOSLEEP.SYNCS 0x989680 ;  /* 0x009896800000895d */ /* 0x002fea0003900000 */
[----:B------:R-:W1:Y:S02]  /*8150*/  @!P0 SYNCS.PHASECHK.TRANS64 P0, [R7+URZ], R4 ;  /* 0x00000004070085a7 */ /* 0x000e64000800007f */
[----:B-1----:R-:W-:Y:S05]  /*8160*/  @!P0 BRA `(.L_x_184) ;  /* 0xfffffffc00f08947 */ /* 0x002fea000383ffff */
[----:B------:R-:W-:Y:S05]  /*8170*/  BRA `(.L_x_197) ;  /* 0xfffffff800e87947 */ /* 0x000fea000383ffff */
.L_x_185:
[----:B0-----:R0:W1:Y:S02]  /*8180*/  SYNCS.PHASECHK.TRANS64.TRYWAIT P0, [R6+URZ], R3 ;  /* 0x00000003060075a7 */ /* 0x001064000800017f */
[----:B-1----:R-:W-:Y:S05]  /*8190*/  @!P0 NANOSLEEP.SYNCS 0x989680 ;  /* 0x009896800000895d */ /* 0x002fea0003900000 */
[----:B------:R-:W1:Y:S02]  /*81a0*/  @!P0 SYNCS.PHASECHK.TRANS64 P0, [R6+URZ], R3 ;  /* 0x00000003060085a7 */ /* 0x000e64000800007f */
[----:B-1----:R-:W-:Y:S05]  /*81b0*/  @!P0 BRA `(.L_x_185) ;  /* 0xfffffffc00f08947 */ /* 0x002fea000383ffff */
[----:B------:R-:W-:Y:S05]  /*81c0*/  BRA `(.L_x_198) ;  /* 0xfffffff800f87947 */ /* 0x000fea000383ffff */
.L_x_186:
[----:B-1----:R1:W2:Y:S02]  /*81d0*/  SYNCS.PHASECHK.TRANS64.TRYWAIT P0, [R7+URZ], R4 ;  /* 0x00000004070075a7 */ /* 0x0022a4000800017f */
[----:B--2---:R-:W-:Y:S05]  /*81e0*/  @!P0 NANOSLEEP.SYNCS 0x989680 ;  /* 0x009896800000895d */ /* 0x004fea0003900000 */
[----:B------:R-:W2:Y:S02]  /*81f0*/  @!P0 SYNCS.PHASECHK.TRANS64 P0, [R7+URZ], R4 ;  /* 0x00000004070085a7 */ /* 0x000ea4000800007f */
[----:B--2---:R-:W-:Y:S05]  /*8200*/  @!P0 BRA `(.L_x_186) ;  /* 0xfffffffc00f08947 */ /* 0x004fea000383ffff */
[----:B------:R-:W-:Y:S05]  /*8210*/  BRA `(.L_x_199) ;  /* 0xfffffffc00007947 */ /* 0x000fea000383ffff */
.L_x_200:
[----:B------:R-:W-:-:S00]  /*8220*/  BRA `(.L_x_200) ;  /* 0xfffffffc00fc7947 */ /* 0x000fc0000383ffff */
[----:B------:R-:W-:-:S00]  /*8230*/  NOP ;  /* 0x0000000000007918 */ /* 0x000fc00000000000 */
        /* <DEDUP_REMOVED lines=12> */
.L_x_201:


//--------------------- .nv.global.init           --------------------------
	.section	.nv.global.init,"aw",@progbits
.nv.global.init:
	.type		$str$22,@object
	.size		$str$22,($str$23 - $str$22)
$str$22:
        /*0000*/ 	.byte	0x6b, 0x5f, 0x74, 0x69, 0x6c, 0x65, 0x5f, 0x63, 0x6f, 0x75, 0x6e, 0x74, 0x20, 0x3e, 0x3d, 0x20
        /*0010*/ 	.byte	0x31, 0x00
	.type		$str$23,@object
	.size		$str$23,(__unnamed_1 - $str$23)
$str$23:
        /*0012*/ 	.byte	0x2f, 0x74, 0x6d, 0x70, 0x2f, 0x63, 0x75, 0x74, 0x6c, 0x61, 0x73, 0x73, 0x5f, 0x73, 0x77, 0x65
        /*0022*/ 	.byte	0x65, 0x70, 0x5f, 0x73, 0x72, 0x63, 0x2f, 0x69, 0x6e, 0x63, 0x6c, 0x75, 0x64, 0x65, 0x2f, 0x63
        /*0032*/ 	.byte	0x75, 0x74, 0x6c, 0x61, 0x73, 0x73, 0x2f, 0x67, 0x65, 0x6d, 0x6d, 0x2f, 0x63, 0x6f, 0x6c, 0x6c
        /*0042*/ 	.byte	0x65, 0x63, 0x74, 0x69, 0x76, 0x65, 0x2f, 0x73, 0x6d, 0x39, 0x30, 0x5f, 0x6d, 0x6d, 0x61, 0x5f
        /*0052*/ 	.byte	0x74, 0x6d, 0x61, 0x5f, 0x67, 0x6d, 0x6d, 0x61, 0x5f, 0x73, 0x73, 0x5f, 0x77, 0x61, 0x72, 0x70
        /*0062*/ 	.byte	0x73, 0x70, 0x65, 0x63, 0x69, 0x61, 0x6c, 0x69, 0x7a, 0x65, 0x64, 0x2e, 0x68, 0x70, 0x70, 0x00
	.type		__unnamed_1,@object
	.size		__unnamed_1,(.L_0 - __unnamed_1)
__unnamed_1:
        /*0072*/ 	.byte	0x76, 0x6f, 0x69, 0x64, 0x20, 0x63, 0x75, 0x74, 0x6c, 0x61, 0x73, 0x73, 0x3a, 0x3a, 0x67, 0x65
        /* <DEDUP_REMOVED lines=180> */
        /*0bc2*/ 	.byte	0x74, 0x69, 0x74, 0x79, 0x5d, 0x00
.L_0:


//--------------------- .nv.shared._ZN7cutlass13device_kernelINS_4gemm6kernel13GemmUniversalIN4cute5tupleIJiiiiEEENS1_10collective13CollectiveMmaINS1_34MainloopSm90TmaGmmaWarpSpecializedILi6ENS5_IJNS4_1CILi1EEENSA_ILi2EEESB_EEENS1_35KernelTmaWarpSpecializedCooperativeEEENS5_IJNSA_ILi128EEESG_NSA_ILi64EEEEEENS_6half_tENS5_IJlSB_lEEESJ_NS5_IJSB_llEEENS4_8TiledMMAINS4_8MMA_AtomIJNS4_4SM904GMMA26MMA_64x128x16_F32F16F16_SSILNSP_5MajorE0ELSR_1ELNSP_7ScaleInE1ELSS_1EEEEEENS4_6LayoutINS5_IJSC_SB_SB_EEENS5_IJSB_NSA_ILi0EEESX_EEEEENS5_IJNS4_10UnderscoreES10_S10_EEEEENS4_23SM90_TMA_LOAD_MULTICASTENS4_14ComposedLayoutINS4_7SwizzleILi3ELi4ELi3EEENS4_18smem_ptr_flag_bitsILi16EEENSV_INS5_IJNSA_ILi8EEESH_EEENS5_IJSH_SB_EEEEEEEvNS4_8identityENS4_13SM90_TMA_LOADENS14_IS16_S18_NSV_INS5_IJSH_S19_EEENS5_IJSB_SH_EEEEEEEvS1E_EENS_8epilogue10collective6detail29Sm90TmaWarpSpecializedAdapterINS1M_15DefaultEpilogueISJ_SK_SK_NS1L_6thread17LinearCombinationISJ_Li1EffLNS1Q_9ScaleType4KindE0ELNS_15FloatRoundStyleE2ESJ_EENS1_15EpilogueDefaultEEEEEvvEEEEvNT_6ParamsE --------------------------
	.section	.nv.shared._ZN7cutlass13device_kernelINS_4gemm6kernel13GemmUniversalIN4cute5tupleIJiiiiEEENS1_10collective13CollectiveMmaINS1_34MainloopSm90TmaGmmaWarpSpecializedILi6ENS5_IJNS4_1CILi1EEENSA_ILi2EEESB_EEENS1_35KernelTmaWarpSpecializedCooperativeEEENS5_IJNSA_ILi128EEESG_NSA_ILi64EEEEEENS_6half_tENS5_IJlSB_lEEESJ_NS5_IJSB_llEEENS4_8TiledMMAINS4_8MMA_AtomIJNS4_4SM904GMMA26MMA_64x128x16_F32F16F16_SSILNSP_5MajorE0ELSR_1ELNSP_7ScaleInE1ELSS_1EEEEEENS4_6LayoutINS5_IJSC_SB_SB_EEENS5_IJSB_NSA_ILi0EEESX_EEEEENS5_IJNS4_10UnderscoreES10_S10_EEEEENS4_23SM90_TMA_LOAD_MULTICASTENS4_14ComposedLayoutINS4_7SwizzleILi3ELi4ELi3EEENS4_18smem_ptr_flag_bitsILi16EEENSV_INS5_IJNSA_ILi8EEESH_EEENS5_IJSH_SB_EEEEEEEvNS4_8identityENS4_13SM90_TMA_LOADENS14_IS16_S18_NSV_INS5_IJSH_S19_EEENS5_IJSB_SH_EEEEEEEvS1E_EENS_8epilogue10collective6detail29Sm90TmaWarpSpecializedAdapterINS1M_15DefaultEpilogueISJ_SK_SK_NS1L_6thread17LinearCombinationISJ_Li1EffLNS1Q_9ScaleType4KindE0ELNS_15FloatRoundStyleE2ESJ_EENS1_15EpilogueDefaultEEEEEvvEEEEvNT_6ParamsE,"aw",@nobits
	.sectionflags	@""
	.align	16
	.zero		1024


//--------------------- .nv.shared.reserved.0     --------------------------
	.section	.nv.shared.reserved.0,"aw",@nobits
	.weak		__nv_reservedSMEM_offset_0_alias
	.size		__nv_reservedSMEM_offset_0_alias, 0, 0
	.other		__nv_reservedSMEM_offset_0_alias,@"STO_CUDA_RESERVED_SHARED STV_DEFAULT"
__nv_reservedSMEM_offset_0_alias:
	.zero		0


//--------------------- .nv.global                --------------------------
	.section	.nv.global,"aw",@nobits
.nv.global:
	.type		_ZN40_INTERNAL_80b6f8aa_4_k_cu_c63214cc_373224cute1_E,@object
	.size		_ZN40_INTERNAL_80b6f8aa_4_k_cu_c63214cc_373224cute1_E,(_ZN40_INTERNAL_80b6f8aa_4_k_cu_c63214cc_373224cuda3std3__45__cpo6cbeginE - _ZN40_INTERNAL_80b6f8aa_4_k_cu_c63214cc_373224cute1_E)
_ZN40_INTERNAL_80b6f8aa_4_k_cu_c63214cc_373224cute1_E:
	.zero		1
	.type		_ZN40_INTERNAL_80b6f8aa_4_k_cu_c63214cc_373224cuda3std3__45__cpo6cbeginE,@object
	.size		_ZN40_INTERNAL_80b6f8aa_4_k_cu_c63214cc_373224cuda3std3__45__cpo6cbeginE,(_ZN40_INTERNAL_80b6f8aa_4_k_cu_c63214cc_373224cuda3std3__48in_placeE - _ZN40_INTERNAL_80b6f8aa_4_k_cu_c63214cc_373224cuda3std3__45__cpo6cbeginE)
_ZN40_INTERNAL_80b6f8aa_4_k_cu_c63214cc_373224cuda3std3__45__cpo6cbeginE:
	.zero		1
	.type		_ZN40_INTERNAL_80b6f8aa_4_k_cu_c63214cc_373224cuda3std3__48in_placeE,@object
	.size		_ZN40_INTERNAL_80b6f8aa_4_k_cu_c63214cc_373224cuda3std3__48in_placeE,(_ZN40_INTERNAL_80b6f8aa_4_k_cu_c63214cc_373224cuda3std6ranges3__45__cpo9iter_moveE - _ZN40_INTERNAL_80b6f8aa_4_k_cu_c63214cc_373224cuda3std3__48in_placeE)
_ZN40_INTERNAL_80b6f8aa_4_k_cu_c63214cc_373224cuda3std3__48in_placeE:
	.zero		1
	.type		_ZN40_INTERNAL_80b6f8aa_4_k_cu_c63214cc_373224cuda3std6ranges3__45__cpo9iter_moveE,@object
	.size		_ZN40_INTERNAL_80b6f8aa_4_k_cu_c63214cc_373224cuda3std6ranges3__45__cpo9iter_moveE,(_ZN40_INTERNAL_80b6f8aa_4_k_cu_c63214cc_373224cuda3std3__45__cpo5beginE - _ZN40_INTERNAL_80b6f8aa_4_k_cu_c63214cc_373224cuda3std6ranges3__45__cpo9iter_moveE)
_ZN40_INTERNAL_80b6f8aa_4_k_cu_c63214cc_373224cuda3std6ranges3__45__cpo9iter_moveE:
	.zero		1
	.type		_ZN40_INTERNAL_80b6f8aa_4_k_cu_c63214cc_373224cuda3std3__45__cpo5beginE,@object
	.size		_ZN40_INTERNAL_80b6f8aa_4_k_cu_c63214cc_373224cuda3std3__45__cpo5beginE,(_ZN40_INTERNAL_80b6f8aa_4_k_cu_c63214cc_373224cuda3std3__442_GLOBAL__N__80b6f8aa_4_k_cu_c63214cc_373226ignoreE - _ZN40_INTERNAL_80b6f8aa_4_k_cu_c63214cc_373224cuda3std3__45__cpo5beginE)
_ZN40_INTERNAL_80b6f8aa_4_k_cu_c63214cc_373224cuda3std3__45__cpo5beginE:
	.zero		1
	.type		_ZN40_INTERNAL_80b6f8aa_4_k_cu_c63214cc_373224cuda3std3__442_GLOBAL__N__80b6f8aa_4_k_cu_c63214cc_373226ignoreE,@object
	.size		_ZN40_INTERNAL_80b6f8aa_4_k_cu_c63214cc_373224cuda3std3__442_GLOBAL__N__80b6f8aa_4_k_cu_c63214cc_373226ignoreE,(_ZN40_INTERNAL_80b6f8aa_4_k_cu_c63214cc_373224cute7productE - _ZN40_INTERNAL_80b6f8aa_4_k_cu_c63214cc_373224cuda3std3__442_GLOBAL__N__80b6f8aa_4_k_cu_c63214cc_373226ignoreE)
_ZN40_INTERNAL_80b6f8aa_4_k_cu_c63214cc_373224cuda3std3__442_GLOBAL__N__80b6f8aa_4_k_cu_c63214cc_373226ignoreE:
	.zero		1
	.type		_ZN40_INTERNAL_80b6f8aa_4_k_cu_c63214cc_373224cute7productE,@object
	.size		_ZN40_INTERNAL_80b6f8aa_4_k_cu_c63214cc_373224cute7productE,(_ZN40_INTERNAL_80b6f8aa_4_k_cu_c63214cc_373224cuda3std3__45__cpo3endE - _ZN40_INTERNAL_80b6f8aa_4_k_cu_c63214cc_373224cute7productE)
_ZN40_INTERNAL_80b6f8aa_4_k_cu_c63214cc_373224cute7productE:
	.zero		1
	.type		_ZN40_INTERNAL_80b6f8aa_4_k_cu_c63214cc_373224cuda3std3__45__cpo3endE,@object
	.size		_ZN40_INTERNAL_80b6f8aa_4_k_cu_c63214cc_373224cuda3std3__45__cpo3endE,(_ZN40_INTERNAL_80b6f8aa_4_k_cu_c63214cc_373224cuda3std3__419piecewise_constructE - _ZN40_INTERNAL_80b6f8aa_4_k_cu_c63214cc_373224cuda3std3__45__cpo3endE)
_ZN40_INTERNAL_80b6f8aa_4_k_cu_c63214cc_373224cuda3std3__45__cpo3endE:
	.zero		1
	.type		_ZN40_INTERNAL_80b6f8aa_4_k_cu_c63214cc_373224cuda3std3__419piecewise_constructE,@object
	.size		_ZN40_INTERNAL_80b6f8aa_4_k_cu_c63214cc_373224cuda3std3__419piecewise_constructE,(_ZN40_INTERNAL_80b6f8aa_4_k_cu_c63214cc_373224cuda3std3__45__cpo4cendE - _ZN40_INTERNAL_80b6f8aa_4_k_cu_c63214cc_373224cuda3std3__419piecewise_constructE)
_ZN40_INTERNAL_80b6f8aa_4_k_cu_c63214cc_373224cuda3std3__419piecewise_constructE:
	.zero		1
	.type		_ZN40_INTERNAL_80b6f8aa_4_k_cu_c63214cc_373224cuda3std3__45__cpo4cendE,@object
	.size		_ZN40_INTERNAL_80b6f8aa_4_k_cu_c63214cc_373224cuda3std3__45__cpo4cendE,(_ZN40_INTERNAL_80b6f8aa_4_k_cu_c63214cc_373224cuda3std6ranges3__45__cpo4swapE - _ZN40_INTERNAL_80b6f8aa_4_k_cu_c63214cc_373224cuda3std3__45__cpo4cendE)
_ZN40_INTERNAL_80b6f8aa_4_k_cu_c63214cc_373224cuda3std3__45__cpo4cendE:
	.zero		1
	.type		_ZN40_INTERNAL_80b6f8aa_4_k_cu_c63214cc_373224cuda3std6ranges3__45__cpo4swapE,@object
	.size		_ZN40_INTERNAL_80b6f8aa_4_k_cu_c63214cc_373224cuda3std6ranges3__45__cpo4swapE,(.L_8 - _ZN40_INTERNAL_80b6f8aa_4_k_cu_c63214cc_373224cuda3std6ranges3__45__cpo4swapE)
_ZN40_INTERNAL_80b6f8aa_4_k_cu_c63214cc_373224cuda3std6ranges3__45__cpo4swapE:
	.zero		1
.L_8:


//--------------------- .nv.constant0._ZN7cutlass13device_kernelINS_4gemm6kernel13GemmUniversalIN4cute5tupleIJiiiiEEENS1_10collective13CollectiveMmaINS1_34MainloopSm90TmaGmmaWarpSpecializedILi6ENS5_IJNS4_1CILi1EEENSA_ILi2EEESB_EEENS1_35KernelTmaWarpSpecializedCooperativeEEENS5_IJNSA_ILi128EEESG_NSA_ILi64EEEEEENS_6half_tENS5_IJlSB_lEEESJ_NS5_IJSB_llEEENS4_8TiledMMAINS4_8MMA_AtomIJNS4_4SM904GMMA26MMA_64x128x16_F32F16F16_SSILNSP_5MajorE0ELSR_1ELNSP_7ScaleInE1ELSS_1EEEEEENS4_6LayoutINS5_IJSC_SB_SB_EEENS5_IJSB_NSA_ILi0EEESX_EEEEENS5_IJNS4_10UnderscoreES10_S10_EEEEENS4_23SM90_TMA_LOAD_MULTICASTENS4_14ComposedLayoutINS4_7SwizzleILi3ELi4ELi3EEENS4_18smem_ptr_flag_bitsILi16EEENSV_INS5_IJNSA_ILi8EEESH_EEENS5_IJSH_SB_EEEEEEEvNS4_8identityENS4_13SM90_TMA_LOADENS14_IS16_S18_NSV_INS5_IJSH_S19_EEENS5_IJSB_SH_EEEEEEEvS1E_EENS_8epilogue10collective6detail29Sm90TmaWarpSpecializedAdapterINS1M_15DefaultEpilogueISJ_SK_SK_NS1L_6thread17LinearCombinationISJ_Li1EffLNS1Q_9ScaleType4KindE0ELNS_15FloatRoundStyleE2ESJ_EENS1_15EpilogueDefaultEEEEEvvEEEEvNT_6ParamsE --------------------------
	.section	.nv.constant0._ZN7cutlass13device_kernelINS_4gemm6kernel13GemmUniversalIN4cute5tupleIJiiiiEEENS1_10collective13CollectiveMmaINS1_34MainloopSm90TmaGmmaWarpSpecializedILi6ENS5_IJNS4_1CILi1EEENSA_ILi2EEESB_EEENS1_35KernelTmaWarpSpecializedCooperativeEEENS5_IJNSA_ILi128EEESG_NSA_ILi64EEEEEENS_6half_tENS5_IJlSB_lEEESJ_NS5_IJSB_llEEENS4_8TiledMMAINS4_8MMA_AtomIJNS4_4SM904GMMA26MMA_64x128x16_F32F16F16_SSILNSP_5MajorE0ELSR_1ELNSP_7ScaleInE1ELSS_1EEEEEENS4_6LayoutINS5_IJSC_SB_SB_EEENS5_IJSB_NSA_ILi0EEESX_EEEEENS5_IJNS4_10UnderscoreES10_S10_EEEEENS4_23SM90_TMA_LOAD_MULTICASTENS4_14ComposedLayoutINS4_7SwizzleILi3ELi4ELi3EEENS4_18smem_ptr_flag_bitsILi16EEENSV_INS5_IJNSA_ILi8EEESH_EEENS5_IJSH_SB_EEEEEEEvNS4_8identityENS4_13SM90_TMA_LOADENS14_IS16_S18_NSV_INS5_IJSH_S19_EEENS5_IJSB_SH_EEEEEEEvS1E_EENS_8epilogue10collective6detail29Sm90TmaWarpSpecializedAdapterINS1M_15DefaultEpilogueISJ_SK_SK_NS1L_6thread17LinearCombinationISJ_Li1EffLNS1Q_9ScaleType4KindE0ELNS_15FloatRoundStyleE2ESJ_EENS1_15EpilogueDefaultEEEEEvvEEEEvNT_6ParamsE,"a",@progbits
	.sectionflags	@""
	.align	4
.nv.constant0._ZN7cutlass13device_kernelINS_4gemm6kernel13GemmUniversalIN4cute5tupleIJiiiiEEENS1_10collective13CollectiveMmaINS1_34MainloopSm90TmaGmmaWarpSpecializedILi6ENS5_IJNS4_1CILi1EEENSA_ILi2EEESB_EEENS1_35KernelTmaWarpSpecializedCooperativeEEENS5_IJNSA_ILi128EEESG_NSA_ILi64EEEEEENS_6half_tENS5_IJlSB_lEEESJ_NS5_IJSB_llEEENS4_8TiledMMAINS4_8MMA_AtomIJNS4_4SM904GMMA26MMA_64x128x16_F32F16F16_SSILNSP_5MajorE0ELSR_1ELNSP_7ScaleInE1ELSS_1EEEEEENS4_6LayoutINS5_IJSC_SB_SB_EEENS5_IJSB_NSA_ILi0EEESX_EEEEENS5_IJNS4_10UnderscoreES10_S10_EEEEENS4_23SM90_TMA_LOAD_MULTICASTENS4_14ComposedLayoutINS4_7SwizzleILi3ELi4ELi3EEENS4_18smem_ptr_flag_bitsILi16EEENSV_INS5_IJNSA_ILi8EEESH_EEENS5_IJSH_SB_EEEEEEEvNS4_8identityENS4_13SM90_TMA_LOADENS14_IS16_S18_NSV_INS5_IJSH_S19_EEENS5_IJSB_SH_EEEEEEEvS1E_EENS_8epilogue10collective6detail29Sm90TmaWarpSpecializedAdapterINS1M_15DefaultEpilogueISJ_SK_SK_NS1L_6thread17LinearCombinationISJ_Li1EffLNS1Q_9ScaleType4KindE0ELNS_15FloatRoundStyleE2ESJ_EENS1_15EpilogueDefaultEEEEEvvEEEEvNT_6ParamsE:
	.zero		1664


//--------------------- SYMBOLS --------------------------

	.type		.nv.reservedSmem.offset0,@object
	.size		.nv.reservedSmem.offset0,0x4
	.type		__assertfail,@function
